//
// Generated by NVIDIA NVVM Compiler
//
// Compiler Build ID: CL-36424714
// Cuda compilation tools, release 13.0, V13.0.88
// Based on NVVM 20.0.0
//

.version 9.0
.target sm_100
.address_size 64

	// .globl	_Z11ComputeDispPdS_S_S_PKdS1_S1_S1_S1_ll

.visible .entry _Z11ComputeDispPdS_S_S_PKdS1_S1_S1_S1_ll(
	.param .u64 .ptr .align 1 _Z11ComputeDispPdS_S_S_PKdS1_S1_S1_S1_ll_param_0,
	.param .u64 .ptr .align 1 _Z11ComputeDispPdS_S_S_PKdS1_S1_S1_S1_ll_param_1,
	.param .u64 .ptr .align 1 _Z11ComputeDispPdS_S_S_PKdS1_S1_S1_S1_ll_param_2,
	.param .u64 .ptr .align 1 _Z11ComputeDispPdS_S_S_PKdS1_S1_S1_S1_ll_param_3,
	.param .u64 .ptr .align 1 _Z11ComputeDispPdS_S_S_PKdS1_S1_S1_S1_ll_param_4,
	.param .u64 .ptr .align 1 _Z11ComputeDispPdS_S_S_PKdS1_S1_S1_S1_ll_param_5,
	.param .u64 .ptr .align 1 _Z11ComputeDispPdS_S_S_PKdS1_S1_S1_S1_ll_param_6,
	.param .u64 .ptr .align 1 _Z11ComputeDispPdS_S_S_PKdS1_S1_S1_S1_ll_param_7,
	.param .u64 .ptr .align 1 _Z11ComputeDispPdS_S_S_PKdS1_S1_S1_S1_ll_param_8,
	.param .u64 _Z11ComputeDispPdS_S_S_PKdS1_S1_S1_S1_ll_param_9,
	.param .u64 _Z11ComputeDispPdS_S_S_PKdS1_S1_S1_S1_ll_param_10
)
{
	.reg .pred 	%p<14>;
	.reg .b32 	%r<12>;
	.reg .b64 	%rd<70>;
	.reg .b64 	%fd<52>;

	ld.param.u64 	%rd14, [_Z11ComputeDispPdS_S_S_PKdS1_S1_S1_S1_ll_param_2];
	ld.param.u64 	%rd15, [_Z11ComputeDispPdS_S_S_PKdS1_S1_S1_S1_ll_param_3];
	ld.param.u64 	%rd16, [_Z11ComputeDispPdS_S_S_PKdS1_S1_S1_S1_ll_param_4];
	ld.param.u64 	%rd11, [_Z11ComputeDispPdS_S_S_PKdS1_S1_S1_S1_ll_param_6];
	ld.param.u64 	%rd17, [_Z11ComputeDispPdS_S_S_PKdS1_S1_S1_S1_ll_param_7];
	ld.param.u64 	%rd18, [_Z11ComputeDispPdS_S_S_PKdS1_S1_S1_S1_ll_param_8];
	ld.param.u64 	%rd12, [_Z11ComputeDispPdS_S_S_PKdS1_S1_S1_S1_ll_param_9];
	ld.param.u64 	%rd13, [_Z11ComputeDispPdS_S_S_PKdS1_S1_S1_S1_ll_param_10];
	cvta.to.global.u64 	%rd1, %rd15;
	cvta.to.global.u64 	%rd2, %rd17;
	cvta.to.global.u64 	%rd3, %rd16;
	cvta.to.global.u64 	%rd4, %rd14;
	cvta.to.global.u64 	%rd19, %rd18;
	mov.u32 	%r2, %ctaid.x;
	mov.u32 	%r3, %ntid.x;
	mov.u32 	%r4, %tid.x;
	mad.lo.s32 	%r5, %r2, %r3, %r4;
	mov.u32 	%r6, %ctaid.y;
	mov.u32 	%r7, %ntid.y;
	mov.u32 	%r8, %tid.y;
	mad.lo.s32 	%r1, %r6, %r7, %r8;
	ld.global.f64 	%fd1, [%rd19];
	ld.global.f64 	%fd2, [%rd19+8];
	ld.global.f64 	%fd3, [%rd19+16];
	ld.global.f64 	%fd4, [%rd19+40];
	ld.global.f64 	%fd5, [%rd19+48];
	setp.lt.s32 	%p1, %r5, 1;
	cvt.s64.s32 	%rd5, %r5;
	setp.le.s64 	%p2, %rd12, %rd5;
	or.pred  	%p3, %p1, %p2;
	setp.eq.s32 	%p4, %r1, 0;
	or.pred  	%p5, %p4, %p3;
	@%p5 bra 	$L__BB0_3;
	cvt.u64.u32 	%rd6, %r1;
	add.s64 	%rd20, %rd13, -1;
	setp.le.s64 	%p6, %rd20, %rd6;
	@%p6 bra 	$L__BB0_3;
	ld.param.u64 	%rd69, [_Z11ComputeDispPdS_S_S_PKdS1_S1_S1_S1_ll_param_5];
	mul.lo.s64 	%rd21, %rd12, %rd6;
	add.s64 	%rd22, %rd21, %rd5;
	add.s64 	%rd23, %rd22, %rd6;
	shl.b64 	%rd24, %rd23, 3;
	add.s64 	%rd25, %rd4, %rd24;
	ld.global.f64 	%fd6, [%rd25];
	mul.f64 	%fd7, %fd3, %fd5;
	mov.f64 	%fd8, 0d3FF0000000000000;
	sub.f64 	%fd9, %fd8, %fd7;
	div.rn.f64 	%fd10, %fd3, %fd4;
	shl.b64 	%rd26, %rd22, 3;
	add.s64 	%rd27, %rd3, %rd26;
	ld.global.f64 	%fd11, [%rd27];
	ld.global.f64 	%fd12, [%rd27+-8];
	sub.f64 	%fd13, %fd12, %fd11;
	cvta.to.global.u64 	%rd28, %rd69;
	add.s64 	%rd29, %rd28, %rd26;
	ld.global.f64 	%fd14, [%rd29];
	add.f64 	%fd15, %fd13, %fd14;
	ld.global.f64 	%fd16, [%rd29+-8];
	sub.f64 	%fd17, %fd15, %fd16;
	div.rn.f64 	%fd18, %fd17, %fd1;
	add.s64 	%rd30, %rd12, -1;
	sub.s64 	%rd31, %rd21, %rd6;
	add.s64 	%rd32, %rd31, %rd5;
	shl.b64 	%rd33, %rd32, 3;
	add.s64 	%rd34, %rd2, %rd33;
	ld.global.f64 	%fd19, [%rd34+-8];
	add.s32 	%r9, %r1, -1;
	cvt.u64.u32 	%rd35, %r9;
	mad.lo.s64 	%rd36, %rd30, %rd35, %rd5;
	shl.b64 	%rd37, %rd36, 3;
	add.s64 	%rd38, %rd2, %rd37;
	ld.global.f64 	%fd20, [%rd38+-8];
	sub.f64 	%fd21, %fd19, %fd20;
	div.rn.f64 	%fd22, %fd21, %fd2;
	add.f64 	%fd23, %fd18, %fd22;
	mul.f64 	%fd24, %fd10, %fd23;
	fma.rn.f64 	%fd25, %fd9, %fd6, %fd24;
	st.global.f64 	[%rd25], %fd25;
$L__BB0_3:
	setp.eq.s32 	%p7, %r1, 0;
	cvt.u32.u64 	%r10, %rd5;
	setp.lt.s32 	%p8, %r10, 1;
	add.s64 	%rd40, %rd12, -1;
	setp.le.s64 	%p9, %rd40, %rd5;
	cvt.u64.u32 	%rd7, %r1;
	setp.le.s64 	%p10, %rd13, %rd7;
	or.pred  	%p11, %p9, %p10;
	or.pred  	%p12, %p11, %p8;
	or.pred  	%p13, %p7, %p12;
	@%p13 bra 	$L__BB0_5;
	cvta.to.global.u64 	%rd41, %rd11;
	mad.lo.s64 	%rd42, %rd12, %rd7, %rd5;
	shl.b64 	%rd43, %rd42, 3;
	add.s64 	%rd44, %rd1, %rd43;
	ld.global.f64 	%fd26, [%rd44];
	mul.f64 	%fd27, %fd3, %fd5;
	mov.f64 	%fd28, 0d3FF0000000000000;
	sub.f64 	%fd29, %fd28, %fd27;
	div.rn.f64 	%fd30, %fd3, %fd4;
	add.s64 	%rd45, %rd3, %rd43;
	ld.global.f64 	%fd31, [%rd45];
	add.s32 	%r11, %r1, -1;
	cvt.u64.u32 	%rd46, %r11;
	mul.lo.s64 	%rd47, %rd12, %rd46;
	add.s64 	%rd48, %rd47, %rd5;
	shl.b64 	%rd49, %rd48, 3;
	add.s64 	%rd50, %rd3, %rd49;
	ld.global.f64 	%fd32, [%rd50];
	sub.f64 	%fd33, %fd32, %fd31;
	add.s64 	%rd51, %rd41, %rd43;
	ld.global.f64 	%fd34, [%rd51];
	add.f64 	%fd35, %fd33, %fd34;
	add.s64 	%rd52, %rd41, %rd49;
	ld.global.f64 	%fd36, [%rd52];
	sub.f64 	%fd37, %fd35, %fd36;
	div.rn.f64 	%fd38, %fd37, %fd2;
	sub.s64 	%rd53, %rd47, %rd46;
	add.s64 	%rd54, %rd53, %rd5;
	shl.b64 	%rd55, %rd54, 3;
	add.s64 	%rd56, %rd2, %rd55;
	ld.global.f64 	%fd39, [%rd56];
	ld.global.f64 	%fd40, [%rd56+-8];
	sub.f64 	%fd41, %fd39, %fd40;
	div.rn.f64 	%fd42, %fd41, %fd1;
	add.f64 	%fd43, %fd38, %fd42;
	mul.f64 	%fd44, %fd30, %fd43;
	fma.rn.f64 	%fd45, %fd29, %fd26, %fd44;
	st.global.f64 	[%rd44], %fd45;
$L__BB0_5:
	ld.param.u64 	%rd68, [_Z11ComputeDispPdS_S_S_PKdS1_S1_S1_S1_ll_param_1];
	ld.param.u64 	%rd67, [_Z11ComputeDispPdS_S_S_PKdS1_S1_S1_S1_ll_param_0];
	cvta.to.global.u64 	%rd57, %rd67;
	cvta.to.global.u64 	%rd58, %rd68;
	mad.lo.s64 	%rd59, %rd12, %rd7, %rd5;
	add.s64 	%rd60, %rd59, %rd7;
	shl.b64 	%rd61, %rd60, 3;
	add.s64 	%rd62, %rd57, %rd61;
	ld.global.f64 	%fd46, [%rd62];
	add.s64 	%rd63, %rd4, %rd61;
	ld.global.f64 	%fd47, [%rd63];
	fma.rn.f64 	%fd48, %fd3, %fd47, %fd46;
	st.global.f64 	[%rd62], %fd48;
	shl.b64 	%rd64, %rd59, 3;
	add.s64 	%rd65, %rd58, %rd64;
	ld.global.f64 	%fd49, [%rd65];
	add.s64 	%rd66, %rd1, %rd64;
	ld.global.f64 	%fd50, [%rd66];
	fma.rn.f64 	%fd51, %fd3, %fd50, %fd49;
	st.global.f64 	[%rd65], %fd51;
	ret;

}
	// .globl	_Z13ComputeStressPKdS0_S0_S0_S0_PdS1_S1_S1_S0_ll
.visible .entry _Z13ComputeStressPKdS0_S0_S0_S0_PdS1_S1_S1_S0_ll(
	.param .u64 .ptr .align 1 _Z13ComputeStressPKdS0_S0_S0_S0_PdS1_S1_S1_S0_ll_param_0,
	.param .u64 .ptr .align 1 _Z13ComputeStressPKdS0_S0_S0_S0_PdS1_S1_S1_S0_ll_param_1,
	.param .u64 .ptr .align 1 _Z13ComputeStressPKdS0_S0_S0_S0_PdS1_S1_S1_S0_ll_param_2,
	.param .u64 .ptr .align 1 _Z13ComputeStressPKdS0_S0_S0_S0_PdS1_S1_S1_S0_ll_param_3,
	.param .u64 .ptr .align 1 _Z13ComputeStressPKdS0_S0_S0_S0_PdS1_S1_S1_S0_ll_param_4,
	.param .u64 .ptr .align 1 _Z13ComputeStressPKdS0_S0_S0_S0_PdS1_S1_S1_S0_ll_param_5,
	.param .u64 .ptr .align 1 _Z13ComputeStressPKdS0_S0_S0_S0_PdS1_S1_S1_S0_ll_param_6,
	.param .u64 .ptr .align 1 _Z13ComputeStressPKdS0_S0_S0_S0_PdS1_S1_S1_S0_ll_param_7,
	.param .u64 .ptr .align 1 _Z13ComputeStressPKdS0_S0_S0_S0_PdS1_S1_S1_S0_ll_param_8,
	.param .u64 .ptr .align 1 _Z13ComputeStressPKdS0_S0_S0_S0_PdS1_S1_S1_S0_ll_param_9,
	.param .u64 _Z13ComputeStressPKdS0_S0_S0_S0_PdS1_S1_S1_S0_ll_param_10,
	.param .u64 _Z13ComputeStressPKdS0_S0_S0_S0_PdS1_S1_S1_S0_ll_param_11
)
{
	.reg .pred 	%p<4>;
	.reg .b32 	%r<10>;
	.reg .b64 	%rd<56>;
	.reg .b64 	%fd<62>;

	ld.param.u64 	%rd9, [_Z13ComputeStressPKdS0_S0_S0_S0_PdS1_S1_S1_S0_ll_param_0];
	ld.param.u64 	%rd10, [_Z13ComputeStressPKdS0_S0_S0_S0_PdS1_S1_S1_S0_ll_param_1];
	ld.param.u64 	%rd11, [_Z13ComputeStressPKdS0_S0_S0_S0_PdS1_S1_S1_S0_ll_param_2];
	ld.param.u64 	%rd12, [_Z13ComputeStressPKdS0_S0_S0_S0_PdS1_S1_S1_S0_ll_param_3];
	ld.param.u64 	%rd13, [_Z13ComputeStressPKdS0_S0_S0_S0_PdS1_S1_S1_S0_ll_param_4];
	ld.param.u64 	%rd14, [_Z13ComputeStressPKdS0_S0_S0_S0_PdS1_S1_S1_S0_ll_param_5];
	ld.param.u64 	%rd15, [_Z13ComputeStressPKdS0_S0_S0_S0_PdS1_S1_S1_S0_ll_param_6];
	ld.param.u64 	%rd16, [_Z13ComputeStressPKdS0_S0_S0_S0_PdS1_S1_S1_S0_ll_param_7];
	ld.param.u64 	%rd17, [_Z13ComputeStressPKdS0_S0_S0_S0_PdS1_S1_S1_S0_ll_param_9];
	ld.param.u64 	%rd8, [_Z13ComputeStressPKdS0_S0_S0_S0_PdS1_S1_S1_S0_ll_param_10];
	ld.param.u64 	%rd18, [_Z13ComputeStressPKdS0_S0_S0_S0_PdS1_S1_S1_S0_ll_param_11];
	cvta.to.global.u64 	%rd20, %rd16;
	cvta.to.global.u64 	%rd21, %rd15;
	cvta.to.global.u64 	%rd22, %rd12;
	cvta.to.global.u64 	%rd23, %rd14;
	cvta.to.global.u64 	%rd24, %rd10;
	cvta.to.global.u64 	%rd25, %rd9;
	cvta.to.global.u64 	%rd26, %rd11;
	cvta.to.global.u64 	%rd27, %rd13;
	cvta.to.global.u64 	%rd28, %rd17;
	mov.u32 	%r1, %ctaid.x;
	mov.u32 	%r2, %ntid.x;
	mov.u32 	%r3, %tid.x;
	mad.lo.s32 	%r4, %r1, %r2, %r3;
	mov.u32 	%r5, %ctaid.y;
	mov.u32 	%r6, %ntid.y;
	mov.u32 	%r7, %tid.y;
	mad.lo.s32 	%r8, %r5, %r6, %r7;
	ld.global.f64 	%fd1, [%rd28];
	ld.global.f64 	%fd2, [%rd28+8];
	cvt.u64.u32 	%rd1, %r8;
	mul.lo.s64 	%rd2, %rd8, %rd1;
	cvt.s64.s32 	%rd3, %r4;
	add.s64 	%rd29, %rd2, %rd3;
	shl.b64 	%rd30, %rd29, 3;
	add.s64 	%rd31, %rd27, %rd30;
	ld.global.f64 	%fd3, [%rd31];
	add.s64 	%rd32, %rd26, %rd30;
	ld.global.f64 	%fd4, [%rd32];
	add.s64 	%rd33, %rd29, %rd1;
	shl.b64 	%rd34, %rd33, 3;
	add.s64 	%rd35, %rd25, %rd34;
	add.s64 	%rd4, %rd35, 8;
	ld.global.f64 	%fd5, [%rd35+8];
	ld.global.f64 	%fd6, [%rd35];
	sub.f64 	%fd7, %fd5, %fd6;
	div.rn.f64 	%fd8, %fd7, %fd1;
	add.s64 	%rd36, %rd29, %rd8;
	shl.b64 	%rd37, %rd36, 3;
	add.s64 	%rd5, %rd24, %rd37;
	ld.global.f64 	%fd9, [%rd5];
	add.s64 	%rd38, %rd24, %rd30;
	ld.global.f64 	%fd10, [%rd38];
	sub.f64 	%fd11, %fd9, %fd10;
	div.rn.f64 	%fd12, %fd11, %fd2;
	add.f64 	%fd13, %fd8, %fd12;
	mul.f64 	%fd14, %fd4, %fd13;
	sub.f64 	%fd15, %fd3, %fd14;
	add.s64 	%rd39, %rd23, %rd30;
	st.global.f64 	[%rd39], %fd15;
	add.s64 	%rd6, %rd22, %rd30;
	ld.global.f64 	%fd16, [%rd6];
	add.f64 	%fd17, %fd16, %fd16;
	ld.global.f64 	%fd18, [%rd35+8];
	ld.global.f64 	%fd19, [%rd35];
	sub.f64 	%fd20, %fd18, %fd19;
	div.rn.f64 	%fd21, %fd20, %fd1;
	ld.global.f64 	%fd22, [%rd5];
	ld.global.f64 	%fd23, [%rd38];
	sub.f64 	%fd24, %fd22, %fd23;
	div.rn.f64 	%fd25, %fd24, %fd2;
	add.f64 	%fd26, %fd21, %fd25;
	div.rn.f64 	%fd27, %fd26, 0d4008000000000000;
	sub.f64 	%fd28, %fd21, %fd27;
	mul.f64 	%fd29, %fd17, %fd28;
	add.s64 	%rd40, %rd21, %rd30;
	st.global.f64 	[%rd40], %fd29;
	ld.global.f64 	%fd30, [%rd6];
	add.f64 	%fd31, %fd30, %fd30;
	ld.global.f64 	%fd32, [%rd5];
	ld.global.f64 	%fd33, [%rd38];
	sub.f64 	%fd34, %fd32, %fd33;
	div.rn.f64 	%fd35, %fd34, %fd2;
	ld.global.f64 	%fd36, [%rd35+8];
	ld.global.f64 	%fd37, [%rd35];
	sub.f64 	%fd38, %fd36, %fd37;
	div.rn.f64 	%fd39, %fd38, %fd1;
	add.f64 	%fd40, %fd39, %fd35;
	div.rn.f64 	%fd41, %fd40, 0d4008000000000000;
	sub.f64 	%fd42, %fd35, %fd41;
	mul.f64 	%fd43, %fd31, %fd42;
	add.s64 	%rd41, %rd20, %rd30;
	st.global.f64 	[%rd41], %fd43;
	add.s64 	%rd42, %rd8, -1;
	setp.le.s64 	%p1, %rd42, %rd3;
	add.s64 	%rd43, %rd18, -1;
	setp.le.s64 	%p2, %rd43, %rd1;
	or.pred  	%p3, %p1, %p2;
	@%p3 bra 	$L__BB1_2;
	ld.param.u64 	%rd55, [_Z13ComputeStressPKdS0_S0_S0_S0_PdS1_S1_S1_S0_ll_param_10];
	ld.param.u64 	%rd54, [_Z13ComputeStressPKdS0_S0_S0_S0_PdS1_S1_S1_S0_ll_param_8];
	cvta.to.global.u64 	%rd44, %rd54;
	ld.global.f64 	%fd44, [%rd6];
	ld.global.f64 	%fd45, [%rd6+8];
	add.f64 	%fd46, %fd44, %fd45;
	shl.b64 	%rd45, %rd55, 3;
	add.s64 	%rd46, %rd6, %rd45;
	ld.global.f64 	%fd47, [%rd46];
	add.f64 	%fd48, %fd46, %fd47;
	ld.global.f64 	%fd49, [%rd46+8];
	add.f64 	%fd50, %fd48, %fd49;
	mul.f64 	%fd51, %fd50, 0d3FD0000000000000;
	add.s64 	%rd47, %rd4, %rd45;
	ld.global.f64 	%fd52, [%rd47+8];
	ld.global.f64 	%fd53, [%rd4];
	sub.f64 	%fd54, %fd52, %fd53;
	div.rn.f64 	%fd55, %fd54, %fd2;
	ld.global.f64 	%fd56, [%rd5+8];
	ld.global.f64 	%fd57, [%rd5];
	sub.f64 	%fd58, %fd56, %fd57;
	div.rn.f64 	%fd59, %fd58, %fd1;
	add.f64 	%fd60, %fd55, %fd59;
	mul.f64 	%fd61, %fd51, %fd60;
	shl.b64 	%rd48, %rd1, 1;
	add.s64 	%rd49, %rd2, %rd1;
	sub.s64 	%rd50, %rd49, %rd48;
	add.s64 	%rd51, %rd50, %rd3;
	shl.b64 	%rd52, %rd51, 3;
	add.s64 	%rd53, %rd44, %rd52;
	st.global.f64 	[%rd53], %fd61;
$L__BB1_2:
	ret;

}


// ===== COMPILED SASS (sm_100) =====

	.target	sm_100

	.elftype	@"ET_EXEC"


//--------------------- .note.nv.tkinfo           --------------------------
	.section	.note.nv.tkinfo,"",@"SHT_NOTE"
	.sectionflags	@"SHF_NOTE_NV_TKINFO"
	.tkinfo
        /*0018*/ 	.word	0x00000002
        /*0030*/ 	.string	""
        /*0030*/ 	.string	"ptxas"
        /*0030*/ 	.string	"Cuda compilation tools, release 13.0, V13.0.88"
        /*0030*/ 	.string	"Build cuda_13.0.r13.0/compiler.36424714_0"
        /*0030*/ 	.string	"-arch sm_100 -m 64 "



//--------------------- .note.nv.cuinfo           --------------------------
	.section	.note.nv.cuinfo,"",@"SHT_NOTE"
	.sectionflags	@"SHF_NOTE_NV_CUINFO"
        /*0018*/ 	.short	0x0002
        /*001a*/ 	.short	0x0064
        /*001c*/ 	.short	0x0082
	.zero		2


//--------------------- .nv.info                  --------------------------
	.section	.nv.info,"",@"SHT_CUDA_INFO"
	.align	4


	//----- nvinfo : EIATTR_REGCOUNT
	.align		4
        /*0000*/ 	.byte	0x04, 0x2f
        /*0002*/ 	.short	(.L_1 - .L_0)
	.align		4
.L_0:
        /*0004*/ 	.word	index@(_Z11ComputeDispPdS_S_S_PKdS1_S1_S1_S1_ll)
        /*0008*/ 	.word	0x00000028


	//----- nvinfo : EIATTR_FRAME_SIZE
	.align		4
.L_1:
        /*000c*/ 	.byte	0x04, 0x11
        /*000e*/ 	.short	(.L_3 - .L_2)
	.align		4
.L_2:
        /*0010*/ 	.word	index@($__internal_1_$__cuda_sm20_div_rn_f64_full)
        /*0014*/ 	.word	0x00000000


	//----- nvinfo : EIATTR_FRAME_SIZE
	.align		4
.L_3:
        /*0018*/ 	.byte	0x04, 0x11
        /*001a*/ 	.short	(.L_5 - .L_4)
	.align		4
.L_4:
        /*001c*/ 	.word	index@(_Z11ComputeDispPdS_S_S_PKdS1_S1_S1_S1_ll)
        /*0020*/ 	.word	0x00000000


	//----- nvinfo : EIATTR_REGCOUNT
	.align		4
.L_5:
        /*0024*/ 	.byte	0x04, 0x2f
        /*0026*/ 	.short	(.L_7 - .L_6)
	.align		4
.L_6:
        /*0028*/ 	.word	index@(_Z13ComputeStressPKdS0_S0_S0_S0_PdS1_S1_S1_S0_ll)
        /*002c*/ 	.word	0x0000002c


	//----- nvinfo : EIATTR_FRAME_SIZE
	.align		4
.L_7:
        /*0030*/ 	.byte	0x04, 0x11
        /*0032*/ 	.short	(.L_9 - .L_8)
	.align		4
.L_8:
        /*0034*/ 	.word	index@($__internal_0_$__cuda_sm20_div_rn_f64_full)
        /*0038*/ 	.word	0x00000000


	//----- nvinfo : EIATTR_FRAME_SIZE
	.align		4
.L_9:
        /*003c*/ 	.byte	0x04, 0x11
        /*003e*/ 	.short	(.L_11 - .L_10)
	.align		4
.L_10:
        /*0040*/ 	.word	index@(_Z13ComputeStressPKdS0_S0_S0_S0_PdS1_S1_S1_S0_ll)
        /*0044*/ 	.word	0x00000000


	//----- nvinfo : EIATTR_MIN_STACK_SIZE
	.align		4
.L_11:
        /*0048*/ 	.byte	0x04, 0x12
        /*004a*/ 	.short	(.L_13 - .L_12)
	.align		4
.L_12:
        /*004c*/ 	.word	index@(_Z13ComputeStressPKdS0_S0_S0_S0_PdS1_S1_S1_S0_ll)
        /*0050*/ 	.word	0x00000000


	//----- nvinfo : EIATTR_MIN_STACK_SIZE
	.align		4
.L_13:
        /*0054*/ 	.byte	0x04, 0x12
        /*0056*/ 	.short	(.L_15 - .L_14)
	.align		4
.L_14:
        /*0058*/ 	.word	index@(_Z11ComputeDispPdS_S_S_PKdS1_S1_S1_S1_ll)
        /*005c*/ 	.word	0x00000000
.L_15:


//--------------------- .nv.compat                --------------------------
	.section	.nv.compat,"",@"SHT_CUDA_COMPAT_INFO"
	.align	4
        /*0000*/ 	.byte	0x02, 0x09, 0x00, 0x00, 0x02, 0x02, 0x01, 0x00, 0x02, 0x05, 0x05, 0x00, 0x03, 0x07, 0x01, 0x01
        /*0010*/ 	.byte	0x02, 0x03, 0x00, 0x00, 0x02, 0x06, 0x01, 0x00, 0x04, 0x0b, 0x08, 0x00, 0x01, 0x00, 0x00, 0x00
        /*0020*/ 	.byte	0x00, 0x00, 0x00, 0x00


//--------------------- .nv.info._Z13ComputeStressPKdS0_S0_S0_S0_PdS1_S1_S1_S0_ll --------------------------
	.section	.nv.info._Z13ComputeStressPKdS0_S0_S0_S0_PdS1_S1_S1_S0_ll,"",@"SHT_CUDA_INFO"
	.sectionflags	@""
	.align	4


	//----- nvinfo : EIATTR_CUDA_API_VERSION
	.align		4
        /*0000*/ 	.byte	0x04, 0x37
        /*0002*/ 	.short	(.L_17 - .L_16)
.L_16:
        /*0004*/ 	.word	0x00000082


	//----- nvinfo : EIATTR_KPARAM_INFO
	.align		4
.L_17:
        /*0008*/ 	.byte	0x04, 0x17
        /*000a*/ 	.short	(.L_19 - .L_18)
.L_18:
        /*000c*/ 	.word	0x00000000
        /*0010*/ 	.short	0x000b
        /*0012*/ 	.short	0x0058
        /*0014*/ 	.byte	0x00, 0xf0, 0x21, 0x00


	//----- nvinfo : EIATTR_KPARAM_INFO
	.align		4
.L_19:
        /*0018*/ 	.byte	0x04, 0x17
        /*001a*/ 	.short	(.L_21 - .L_20)
.L_20:
        /*001c*/ 	.word	0x00000000
        /*0020*/ 	.short	0x000a
        /*0022*/ 	.short	0x0050
        /*0024*/ 	.byte	0x00, 0xf0, 0x21, 0x00


	//----- nvinfo : EIATTR_KPARAM_INFO
	.align		4
.L_21:
        /*0028*/ 	.byte	0x04, 0x17
        /*002a*/ 	.short	(.L_23 - .L_22)
.L_22:
        /*002c*/ 	.word	0x00000000
        /*0030*/ 	.short	0x0009
        /*0032*/ 	.short	0x0048
        /*0034*/ 	.byte	0x00, 0xf5, 0x21, 0x00


	//----- nvinfo : EIATTR_KPARAM_INFO
	.align		4
.L_23:
        /*0038*/ 	.byte	0x04, 0x17
        /*003a*/ 	.short	(.L_25 - .L_24)
.L_24:
        /*003c*/ 	.word	0x00000000
        /*0040*/ 	.short	0x0008
        /*0042*/ 	.short	0x0040
        /*0044*/ 	.byte	0x00, 0xf5, 0x21, 0x00


	//----- nvinfo : EIATTR_KPARAM_INFO
	.align		4
.L_25:
        /*0048*/ 	.byte	0x04, 0x17
        /*004a*/ 	.short	(.L_27 - .L_26)
.L_26:
        /*004c*/ 	.word	0x00000000
        /*0050*/ 	.short	0x0007
        /*0052*/ 	.short	0x0038
        /*0054*/ 	.byte	0x00, 0xf5, 0x21, 0x00


	//----- nvinfo : EIATTR_KPARAM_INFO
	.align		4
.L_27:
        /*0058*/ 	.byte	0x04, 0x17
        /*005a*/ 	.short	(.L_29 - .L_28)
.L_28:
        /*005c*/ 	.word	0x00000000
        /*0060*/ 	.short	0x0006
        /*0062*/ 	.short	0x0030
        /*0064*/ 	.byte	0x00, 0xf5, 0x21, 0x00


	//----- nvinfo : EIATTR_KPARAM_INFO
	.align		4
.L_29:
        /*0068*/ 	.byte	0x04, 0x17
        /*006a*/ 	.short	(.L_31 - .L_30)
.L_30:
        /*006c*/ 	.word	0x00000000
        /*0070*/ 	.short	0x0005
        /*0072*/ 	.short	0x0028
        /*0074*/ 	.byte	0x00, 0xf5, 0x21, 0x00


	//----- nvinfo : EIATTR_KPARAM_INFO
	.align		4
.L_31:
        /*0078*/ 	.byte	0x04, 0x17
        /*007a*/ 	.short	(.L_33 - .L_32)
.L_32:
        /*007c*/ 	.word	0x00000000
        /*0080*/ 	.short	0x0004
        /*0082*/ 	.short	0x0020
        /*0084*/ 	.byte	0x00, 0xf5, 0x21, 0x00


	//----- nvinfo : EIATTR_KPARAM_INFO
	.align		4
.L_33:
        /*0088*/ 	.byte	0x04, 0x17
        /*008a*/ 	.short	(.L_35 - .L_34)
.L_34:
        /*008c*/ 	.word	0x00000000
        /*0090*/ 	.short	0x0003
        /*0092*/ 	.short	0x0018
        /*0094*/ 	.byte	0x00, 0xf5, 0x21, 0x00


	//----- nvinfo : EIATTR_KPARAM_INFO
	.align		4
.L_35:
        /*0098*/ 	.byte	0x04, 0x17
        /*009a*/ 	.short	(.L_37 - .L_36)
.L_36:
        /*009c*/ 	.word	0x00000000
        /*00a0*/ 	.short	0x0002
        /*00a2*/ 	.short	0x0010
        /*00a4*/ 	.byte	0x00, 0xf5, 0x21, 0x00


	//----- nvinfo : EIATTR_KPARAM_INFO
	.align		4
.L_37:
        /*00a8*/ 	.byte	0x04, 0x17
        /*00aa*/ 	.short	(.L_39 - .L_38)
.L_38:
        /*00ac*/ 	.word	0x00000000
        /*00b0*/ 	.short	0x0001
        /*00b2*/ 	.short	0x0008
        /*00b4*/ 	.byte	0x00, 0xf5, 0x21, 0x00


	//----- nvinfo : EIATTR_KPARAM_INFO
	.align		4
.L_39:
        /*00b8*/ 	.byte	0x04, 0x17
        /*00ba*/ 	.short	(.L_41 - .L_40)
.L_40:
        /*00bc*/ 	.word	0x00000000
        /*00c0*/ 	.short	0x0000
        /*00c2*/ 	.short	0x0000
        /*00c4*/ 	.byte	0x00, 0xf5, 0x21, 0x00


	//----- nvinfo : EIATTR_SPARSE_MMA_MASK
	.align		4
.L_41:
        /*00c8*/ 	.byte	0x03, 0x50
        /*00ca*/ 	.short	0x0000


	//----- nvinfo : EIATTR_MAXREG_COUNT
	.align		4
        /*00cc*/ 	.byte	0x03, 0x1b
        /*00ce*/ 	.short	0x00ff


	//----- nvinfo : EIATTR_MERCURY_ISA_VERSION
	.align		4
        /*00d0*/ 	.byte	0x03, 0x5f
        /*00d2*/ 	.short	0x0101


	//----- nvinfo : EIATTR_VRC_CTA_INIT_COUNT
	.align		4
        /*00d4*/ 	.byte	0x02, 0x4a
	.zero		1
	.zero		1


	//----- nvinfo : EIATTR_EXIT_INSTR_OFFSETS
	.align		4
        /*00d8*/ 	.byte	0x04, 0x1c
        /*00da*/ 	.short	(.L_43 - .L_42)


	//   ....[0]....
.L_42:
        /*00dc*/ 	.word	0x00001140


	//   ....[1]....
        /*00e0*/ 	.word	0x00001630


	//----- nvinfo : EIATTR_CRS_STACK_SIZE
	.align		4
.L_43:
        /*00e4*/ 	.byte	0x04, 0x1e
        /*00e6*/ 	.short	(.L_45 - .L_44)
.L_44:
        /*00e8*/ 	.word	0x00000000


	//----- nvinfo : EIATTR_CBANK_PARAM_SIZE
	.align		4
.L_45:
        /*00ec*/ 	.byte	0x03, 0x19
        /*00ee*/ 	.short	0x0060


	//----- nvinfo : EIATTR_PARAM_CBANK
	.align		4
        /*00f0*/ 	.byte	0x04, 0x0a
        /*00f2*/ 	.short	(.L_47 - .L_46)
	.align		4
.L_46:
        /*00f4*/ 	.word	index@(.nv.constant0._Z13ComputeStressPKdS0_S0_S0_S0_PdS1_S1_S1_S0_ll)
        /*00f8*/ 	.short	0x0380
        /*00fa*/ 	.short	0x0060


	//----- nvinfo : EIATTR_SW_WAR
	.align		4
.L_47:
        /*00fc*/ 	.byte	0x04, 0x36
        /*00fe*/ 	.short	(.L_49 - .L_48)
.L_48:
        /*0100*/ 	.word	0x00000008
.L_49:


//--------------------- .nv.info._Z11ComputeDispPdS_S_S_PKdS1_S1_S1_S1_ll --------------------------
	.section	.nv.info._Z11ComputeDispPdS_S_S_PKdS1_S1_S1_S1_ll,"",@"SHT_CUDA_INFO"
	.sectionflags	@""
	.align	4


	//----- nvinfo : EIATTR_CUDA_API_VERSION
	.align		4
        /*0000*/ 	.byte	0x04, 0x37
        /*0002*/ 	.short	(.L_51 - .L_50)
.L_50:
        /*0004*/ 	.word	0x00000082


	//----- nvinfo : EIATTR_KPARAM_INFO
	.align		4
.L_51:
        /*0008*/ 	.byte	0x04, 0x17
        /*000a*/ 	.short	(.L_53 - .L_52)
.L_52:
        /*000c*/ 	.word	0x00000000
        /*0010*/ 	.short	0x000a
        /*0012*/ 	.short	0x0050
        /*0014*/ 	.byte	0x00, 0xf0, 0x21, 0x00


	//----- nvinfo : EIATTR_KPARAM_INFO
	.align		4
.L_53:
        /*0018*/ 	.byte	0x04, 0x17
        /*001a*/ 	.short	(.L_55 - .L_54)
.L_54:
        /*001c*/ 	.word	0x00000000
        /*0020*/ 	.short	0x0009
        /*0022*/ 	.short	0x0048
        /*0024*/ 	.byte	0x00, 0xf0, 0x21, 0x00


	//----- nvinfo : EIATTR_KPARAM_INFO
	.align		4
.L_55:
        /*0028*/ 	.byte	0x04, 0x17
        /*002a*/ 	.short	(.L_57 - .L_56)
.L_56:
        /*002c*/ 	.word	0x00000000
        /*0030*/ 	.short	0x0008
        /*0032*/ 	.short	0x0040
        /*0034*/ 	.byte	0x00, 0xf5, 0x21, 0x00


	//----- nvinfo : EIATTR_KPARAM_INFO
	.align		4
.L_57:
        /*0038*/ 	.byte	0x04, 0x17
        /*003a*/ 	.short	(.L_59 - .L_58)
.L_58:
        /*003c*/ 	.word	0x00000000
        /*0040*/ 	.short	0x0007
        /*0042*/ 	.short	0x0038
        /*0044*/ 	.byte	0x00, 0xf5, 0x21, 0x00


	//----- nvinfo : EIATTR_KPARAM_INFO
	.align		4
.L_59:
        /*0048*/ 	.byte	0x04, 0x17
        /*004a*/ 	.short	(.L_61 - .L_60)
.L_60:
        /*004c*/ 	.word	0x00000000
        /*0050*/ 	.short	0x0006
        /*0052*/ 	.short	0x0030
        /*0054*/ 	.byte	0x00, 0xf5, 0x21, 0x00


	//----- nvinfo : EIATTR_KPARAM_INFO
	.align		4
.L_61:
        /*0058*/ 	.byte	0x04, 0x17
        /*005a*/ 	.short	(.L_63 - .L_62)
.L_62:
        /*005c*/ 	.word	0x00000000
        /*0060*/ 	.short	0x0005
        /*0062*/ 	.short	0x0028
        /*0064*/ 	.byte	0x00, 0xf5, 0x21, 0x00


	//----- nvinfo : EIATTR_KPARAM_INFO
	.align		4
.L_63:
        /*0068*/ 	.byte	0x04, 0x17
        /*006a*/ 	.short	(.L_65 - .L_64)
.L_64:
        /*006c*/ 	.word	0x00000000
        /*0070*/ 	.short	0x0004
        /*0072*/ 	.short	0x0020
        /*0074*/ 	.byte	0x00, 0xf5, 0x21, 0x00


	//----- nvinfo : EIATTR_KPARAM_INFO
	.align		4
.L_65:
        /*0078*/ 	.byte	0x04, 0x17
        /*007a*/ 	.short	(.L_67 - .L_66)
.L_66:
        /*007c*/ 	.word	0x00000000
        /*0080*/ 	.short	0x0003
        /*0082*/ 	.short	0x0018
        /*0084*/ 	.byte	0x00, 0xf5, 0x21, 0x00


	//----- nvinfo : EIATTR_KPARAM_INFO
	.align		4
.L_67:
        /*0088*/ 	.byte	0x04, 0x17
        /*008a*/ 	.short	(.L_69 - .L_68)
.L_68:
        /*008c*/ 	.word	0x00000000
        /*0090*/ 	.short	0x0002
        /*0092*/ 	.short	0x0010
        /*0094*/ 	.byte	0x00, 0xf5, 0x21, 0x00


	//----- nvinfo : EIATTR_KPARAM_INFO
	.align		4
.L_69:
        /*0098*/ 	.byte	0x04, 0x17
        /*009a*/ 	.short	(.L_71 - .L_70)
.L_70:
        /*009c*/ 	.word	0x00000000
        /*00a0*/ 	.short	0x0001
        /*00a2*/ 	.short	0x0008
        /*00a4*/ 	.byte	0x00, 0xf5, 0x21, 0x00


	//----- nvinfo : EIATTR_KPARAM_INFO
	.align		4
.L_71:
        /*00a8*/ 	.byte	0x04, 0x17
        /*00aa*/ 	.short	(.L_73 - .L_72)
.L_72:
        /*00ac*/ 	.word	0x00000000
        /*00b0*/ 	.short	0x0000
        /*00b2*/ 	.short	0x0000
        /*00b4*/ 	.byte	0x00, 0xf5, 0x21, 0x00


	//----- nvinfo : EIATTR_SPARSE_MMA_MASK
	.align		4
.L_73:
        /*00b8*/ 	.byte	0x03, 0x50
        /*00ba*/ 	.short	0x0000


	//----- nvinfo : EIATTR_MAXREG_COUNT
	.align		4
        /*00bc*/ 	.byte	0x03, 0x1b
        /*00be*/ 	.short	0x00ff


	//----- nvinfo : EIATTR_MERCURY_ISA_VERSION
	.align		4
        /*00c0*/ 	.byte	0x03, 0x5f
        /*00c2*/ 	.short	0x0101


	//----- nvinfo : EIATTR_VRC_CTA_INIT_COUNT
	.align		4
        /*00c4*/ 	.byte	0x02, 0x4a
	.zero		1
	.zero		1


	//----- nvinfo : EIATTR_EXIT_INSTR_OFFSETS
	.align		4
        /*00c8*/ 	.byte	0x04, 0x1c
        /*00ca*/ 	.short	(.L_75 - .L_74)


	//   ....[0]....
.L_74:
        /*00cc*/ 	.word	0x000015e0


	//----- nvinfo : EIATTR_CRS_STACK_SIZE
	.align		4
.L_75:
        /*00d0*/ 	.byte	0x04, 0x1e
        /*00d2*/ 	.short	(.L_77 - .L_76)
.L_76:
        /*00d4*/ 	.word	0x00000000


	//----- nvinfo : EIATTR_CBANK_PARAM_SIZE
	.align		4
.L_77:
        /*00d8*/ 	.byte	0x03, 0x19
        /*00da*/ 	.short	0x0058


	//----- nvinfo : EIATTR_PARAM_CBANK
	.align		4
        /*00dc*/ 	.byte	0x04, 0x0a
        /*00de*/ 	.short	(.L_79 - .L_78)
	.align		4
.L_78:
        /*00e0*/ 	.word	index@(.nv.constant0._Z11ComputeDispPdS_S_S_PKdS1_S1_S1_S1_ll)
        /*00e4*/ 	.short	0x0380
        /*00e6*/ 	.short	0x0058


	//----- nvinfo : EIATTR_SW_WAR
	.align		4
.L_79:
        /*00e8*/ 	.byte	0x04, 0x36
        /*00ea*/ 	.short	(.L_81 - .L_80)
.L_80:
        /*00ec*/ 	.word	0x00000008
.L_81:


//--------------------- .nv.callgraph             --------------------------
	.section	.nv.callgraph,"",@"SHT_CUDA_CALLGRAPH"
	.align	4
	.sectionentsize	8
	.align		4
        /*0000*/ 	.word	0x00000000
	.align		4
        /*0004*/ 	.word	0xffffffff
	.align		4
        /*0008*/ 	.word	0x00000000
	.align		4
        /*000c*/ 	.word	0xfffffffe
	.align		4
        /*0010*/ 	.word	0x00000000
	.align		4
        /*0014*/ 	.word	0xfffffffd
	.align		4
        /*0018*/ 	.word	0x00000000
	.align		4
        /*001c*/ 	.word	0xfffffffc


//--------------------- .text._Z13ComputeStressPKdS0_S0_S0_S0_PdS1_S1_S1_S0_ll --------------------------
	.section	.text._Z13ComputeStressPKdS0_S0_S0_S0_PdS1_S1_S1_S0_ll,"ax",@progbits
	.align	128
        .global         _Z13ComputeStressPKdS0_S0_S0_S0_PdS1_S1_S1_S0_ll
        .type           _Z13ComputeStressPKdS0_S0_S0_S0_PdS1_S1_S1_S0_ll,@function
        .size           _Z13ComputeStressPKdS0_S0_S0_S0_PdS1_S1_S1_S0_ll,(.L_x_46 - _Z13ComputeStressPKdS0_S0_S0_S0_PdS1_S1_S1_S0_ll)
        .other          _Z13ComputeStressPKdS0_S0_S0_S0_PdS1_S1_S1_S0_ll,@"STO_CUDA_ENTRY STV_DEFAULT"
_Z13ComputeStressPKdS0_S0_S0_S0_PdS1_S1_S1_S0_ll:
.text._Z13ComputeStressPKdS0_S0_S0_S0_PdS1_S1_S1_S0_ll:
[----:B------:R-:W-:Y:S08]  /*0000*/  LDC R1, c[0x0][0x37c] ;  /* 0x0000df00ff017b82 */ /* 0x000ff00000000800 */
[----:B------:R-:W0:Y:S01]  /*0010*/  LDC.64 R10, c[0x0][0x3c8] ;  /* 0x0000f200ff0a7b82 */ /* 0x000e220000000a00 */
[----:B------:R-:W0:Y:S01]  /*0020*/  LDCU.64 UR6, c[0x0][0x358] ;  /* 0x00006b00ff0677ac */ /* 0x000e220008000a00 */
[----:B------:R-:W1:Y:S01]  /*0030*/  S2R R17, SR_TID.X ;  /* 0x0000000000117919 */ /* 0x000e620000002100 */
[----:B------:R-:W2:Y:S01]  /*0040*/  LDCU.64 UR8, c[0x0][0x3d0] ;  /* 0x00007a00ff0877ac */ /* 0x000ea20008000a00 */
[----:B------:R-:W3:Y:S04]  /*0050*/  S2R R15, SR_TID.Y ;  /* 0x00000000000f7919 */ /* 0x000ee80000002200 */
[----:B------:R-:W1:Y:S01]  /*0060*/  S2UR UR4, SR_CTAID.X ;  /* 0x00000000000479c3 */ /* 0x000e620000002500 */
[----:B------:R-:W4:Y:S07]  /*0070*/  LDCU.64 UR10, c[0x0][0x380] ;  /* 0x00007000ff0a77ac */ /* 0x000f2e0008000a00 */
[----:B------:R-:W1:Y:S01]  /*0080*/  LDC R16, c[0x0][0x360] ;  /* 0x0000d800ff107b82 */ /* 0x000e620000000800 */
[----:B0-----:R-:W4:Y:S07]  /*0090*/  LDG.E.64 R18, desc[UR6][R10.64] ;  /* 0x000000060a127981 */ /* 0x001f2e000c1e1b00 */
[----:B------:R-:W3:Y:S08]  /*00a0*/  S2UR UR5, SR_CTAID.Y ;  /* 0x00000000000579c3 */ /* 0x000ef00000002600 */
[----:B------:R-:W3:Y:S01]  /*00b0*/  LDC R14, c[0x0][0x364] ;  /* 0x0000d900ff0e7b82 */ /* 0x000ee20000000800 */
[----:B------:R-:W5:Y:S01]  /*00c0*/  LDG.E.64 R10, desc[UR6][R10.64+0x8] ;  /* 0x000008060a0a7981 */ /* 0x000f62000c1e1b00 */
[----:B-1----:R-:W-:-:S05]  /*00d0*/  IMAD R16, R16, UR4, R17 ;  /* 0x0000000410107c24 */ /* 0x002fca000f8e0211 */
[--C-:B------:R-:W-:Y:S01]  /*00e0*/  SHF.R.S32.HI R17, RZ, 0x1f, R16.reuse ;  /* 0x0000001fff117819 */ /* 0x100fe20000011410 */
[----:B---3--:R-:W-:Y:S01]  /*00f0*/  IMAD R14, R14, UR5, R15 ;  /* 0x000000050e0e7c24 */ /* 0x008fe2000f8e020f */
[----:B------:R-:W0:Y:S03]  /*0100*/  LDCU.64 UR4, c[0x0][0x3a0] ;  /* 0x00007400ff0477ac */ /* 0x000e260008000a00 */
[----:B--2---:R-:W-:-:S04]  /*0110*/  IMAD.WIDE.U32 R20, R14, UR8, R16 ;  /* 0x000000080e147c25 */ /* 0x004fc8000f8e0010 */
[C---:B------:R-:W-:Y:S01]  /*0120*/  IMAD R23, R14.reuse, UR9, R21 ;  /* 0x000000090e177c24 */ /* 0x040fe2000f8e0215 */
[----:B------:R-:W-:Y:S01]  /*0130*/  IADD3 R0, P0, PT, R14, R20, RZ ;  /* 0x000000140e007210 */ /* 0x000fe20007f1e0ff */
[----:B------:R-:W1:Y:S04]  /*0140*/  LDCU.64 UR8, c[0x0][0x390] ;  /* 0x00007200ff0877ac */ /* 0x000e680008000a00 */
[----:B------:R-:W-:Y:S01]  /*0150*/  IMAD.X R3, RZ, RZ, R23, P0 ;  /* 0x000000ffff037224 */ /* 0x000fe200000e0617 */
[----:B----4-:R-:W-:-:S04]  /*0160*/  LEA R12, P0, R0, UR10, 0x3 ;  /* 0x0000000a000c7c11 */ /* 0x010fc8000f8018ff */
[----:B------:R-:W-:-:S05]  /*0170*/  LEA.HI.X R13, R0, UR11, R3, 0x3, P0 ;  /* 0x0000000b000d7c11 */ /* 0x000fca00080f1c03 */
[----:B------:R-:W2:Y:S04]  /*0180*/  LDG.E.64 R2, desc[UR6][R12.64+0x8] ;  /* 0x000008060c027981 */ /* 0x000ea8000c1e1b00 */
[----:B------:R-:W2:Y:S01]  /*0190*/  LDG.E.64 R6, desc[UR6][R12.64] ;  /* 0x000000060c067981 */ /* 0x000ea2000c1e1b00 */
[C---:B------:R-:W-:Y:S01]  /*01a0*/  IMAD.SHL.U32 R4, R20.reuse, 0x8, RZ ;  /* 0x0000000814047824 */ /* 0x040fe200078e00ff */
[----:B------:R-:W-:-:S04]  /*01b0*/  SHF.L.U64.HI R5, R20, 0x3, R23 ;  /* 0x0000000314057819 */ /* 0x000fc80000010217 */
[C---:B0-----:R-:W-:Y:S02]  /*01c0*/  IADD3 R34, P0, PT, R4.reuse, UR4, RZ ;  /* 0x0000000404227c10 */ /* 0x041fe4000ff1e0ff */
[----:B-1----:R-:W-:Y:S02]  /*01d0*/  IADD3 R36, P1, PT, R4, UR8, RZ ;  /* 0x0000000804247c10 */ /* 0x002fe4000ff3e0ff */
[C---:B------:R-:W-:Y:S02]  /*01e0*/  IADD3.X R35, PT, PT, R5.reuse, UR5, RZ, P0, !PT ;  /* 0x0000000505237c10 */ /* 0x040fe400087fe4ff */
[----:B------:R-:W-:-:S04]  /*01f0*/  IADD3.X R37, PT, PT, R5, UR9, RZ, P1, !PT ;  /* 0x0000000905257c10 */ /* 0x000fc80008ffe4ff */
[----:B------:R-:W5:Y:S04]  /*0200*/  LDG.E.64 R34, desc[UR6][R34.64] ;  /* 0x0000000622227981 */ /* 0x000f68000c1e1b00 */
[----:B------:R-:W5:Y:S01]  /*0210*/  LDG.E.64 R36, desc[UR6][R36.64] ;  /* 0x0000000624247981 */ /* 0x000f62000c1e1b00 */
[----:B------:R-:W-:Y:S01]  /*0220*/  IMAD.MOV.U32 R8, RZ, RZ, 0x1 ;  /* 0x00000001ff087424 */ /* 0x000fe200078e00ff */
[----:B------:R-:W-:Y:S01]  /*0230*/  BSSY.RECONVERGENT B0, `(.L_x_0) ;  /* 0x0000015000007945 */ /* 0x000fe20003800200 */
[----:B------:R-:W0:Y:S04]  /*0240*/  MUFU.RCP64H R9, R19 ;  /* 0x0000001300097308 */ /* 0x000e280000001800 */
[----:B0-----:R-:W-:-:S08]  /*0250*/  DFMA R24, -R18, R8, 1 ;  /* 0x3ff000001218742b */ /* 0x001fd00000000108 */
[----:B------:R-:W-:-:S08]  /*0260*/  DFMA R24, R24, R24, R24 ;  /* 0x000000181818722b */ /* 0x000fd00000000018 */
[----:B------:R-:W-:-:S08]  /*0270*/  DFMA R24, R8, R24, R8 ;  /* 0x000000180818722b */ /* 0x000fd00000000008 */
[----:B------:R-:W-:-:S08]  /*0280*/  DFMA R8, -R18, R24, 1 ;  /* 0x3ff000001208742b */ /* 0x000fd00000000118 */
[----:B------:R-:W-:Y:S02]  /*0290*/  DFMA R8, R24, R8, R24 ;  /* 0x000000081808722b */ /* 0x000fe40000000018 */
[----:B--2---:R-:W-:-:S08]  /*02a0*/  DADD R28, R2, -R6 ;  /* 0x00000000021c7229 */ /* 0x004fd00000000806 */
[----:B------:R-:W-:-:S08]  /*02b0*/  DMUL R2, R28, R8 ;  /* 0x000000081c027228 */ /* 0x000fd00000000000 */
[----:B------:R-:W-:-:S08]  /*02c0*/  DFMA R6, -R18, R2, R28 ;  /* 0x000000021206722b */ /* 0x000fd0000000011c */
[----:B------:R-:W-:Y:S01]  /*02d0*/  DFMA R2, R8, R6, R2 ;  /* 0x000000060802722b */ /* 0x000fe20000000002 */
[----:B------:R-:W-:-:S09]  /*02e0*/  FSETP.GEU.AND P1, PT, |R29|, 6.5827683646048100446e-37, PT ;  /* 0x036000001d00780b */ /* 0x000fd20003f2e200 */
[----:B------:R-:W-:-:S05]  /*02f0*/  FFMA R0, RZ, R19, R3 ;  /* 0x00000013ff007223 */ /* 0x000fca0000000003 */
[----:B------:R-:W-:-:S13]  /*0300*/  FSETP.GT.AND P0, PT, |R0|, 1.469367938527859385e-39, PT ;  /* 0x001000000000780b */ /* 0x000fda0003f04200 */
[----:B------:R-:W-:Y:S05]  /*0310*/  @P0 BRA P1, `(.L_x_1) ;  /* 0x0000000000180947 */ /* 0x000fea0000800000 */
[----:B------:R-:W-:Y:S01]  /*0320*/  IMAD.MOV.U32 R26, RZ, RZ, R18 ;  /* 0x000000ffff1a7224 */ /* 0x000fe200078e0012 */
[----:B------:R-:W-:Y:S01]  /*0330*/  MOV R0, 0x360 ;  /* 0x0000036000007802 */ /* 0x000fe20000000f00 */
[----:B------:R-:W-:-:S07]  /*0340*/  IMAD.MOV.U32 R27, RZ, RZ, R19 ;  /* 0x000000ffff1b7224 */ /* 0x000fce00078e0013 */
[----:B-----5:R-:W-:Y:S05]  /*0350*/  CALL.REL.NOINC `($__internal_0_$__cuda_sm20_div_rn_f64_full) ;  /* 0x0000001000b87944 */ /* 0x020fea0003c00000 */
[----:B------:R-:W-:Y:S02]  /*0360*/  IMAD.MOV.U32 R2, RZ, RZ, R38 ;  /* 0x000000ffff027224 */ /* 0x000fe400078e0026 */
[----:B------:R-:W-:-:S07]  /*0370*/  IMAD.MOV.U32 R3, RZ, RZ, R39 ;  /* 0x000000ffff037224 */ /* 0x000fce00078e0027 */
.L_x_1:
[----:B------:R-:W-:Y:S05]  /*0380*/  BSYNC.RECONVERGENT B0 ;  /* 0x0000000000007941 */ /* 0x000fea0003800200 */
.L_x_0:
[----:B------:R-:W0:Y:S01]  /*0390*/  LDCU.64 UR8, c[0x0][0x3d0] ;  /* 0x00007a00ff0877ac */ /* 0x000e220008000a00 */
[----:B------:R-:W1:Y:S01]  /*03a0*/  LDCU.64 UR4, c[0x0][0x388] ;  /* 0x00007100ff0477ac */ /* 0x000e620008000a00 */
[----:B0-----:R-:W-:-:S04]  /*03b0*/  IADD3 R0, P0, PT, R20, UR8, RZ ;  /* 0x0000000814007c10 */ /* 0x001fc8000ff1e0ff */
[----:B------:R-:W-:Y:S02]  /*03c0*/  IADD3.X R23, PT, PT, R23, UR9, RZ, P0, !PT ;  /* 0x0000000917177c10 */ /* 0x000fe400087fe4ff */
[----:B-1----:R-:W-:Y:S02]  /*03d0*/  IADD3 R20, P1, PT, R4, UR4, RZ ;  /* 0x0000000404147c10 */ /* 0x002fe4000ff3e0ff */
[C---:B------:R-:W-:Y:S02]  /*03e0*/  LEA R22, P0, R0.reuse, UR4, 0x3 ;  /* 0x0000000400167c11 */ /* 0x040fe4000f8018ff */
[----:B------:R-:W-:Y:S02]  /*03f0*/  IADD3.X R21, PT, PT, R5, UR5, RZ, P1, !PT ;  /* 0x0000000505157c10 */ /* 0x000fe40008ffe4ff */
[----:B------:R-:W-:-:S03]  /*0400*/  LEA.HI.X R23, R0, UR5, R23, 0x3, P0 ;  /* 0x0000000500177c11 */ /* 0x000fc600080f1c17 */
[----:B------:R-:W2:Y:S04]  /*0410*/  LDG.E.64 R8, desc[UR6][R20.64] ;  /* 0x0000000614087981 */ /* 0x000ea8000c1e1b00 */
[----:B------:R-:W2:Y:S01]  /*0420*/  LDG.E.64 R6, desc[UR6][R22.64] ;  /* 0x0000000616067981 */ /* 0x000ea2000c1e1b00 */
[----:B-----5:R-:W0:Y:S01]  /*0430*/  MUFU.RCP64H R25, R11 ;  /* 0x0000000b00197308 */ /* 0x020e220000001800 */
[----:B------:R-:W-:Y:S01]  /*0440*/  IMAD.MOV.U32 R24, RZ, RZ, 0x1 ;  /* 0x00000001ff187424 */ /* 0x000fe200078e00ff */
[----:B------:R-:W-:Y:S05]  /*0450*/  BSSY.RECONVERGENT B0, `(.L_x_2) ;  /* 0x0000014000007945 */ /* 0x000fea0003800200 */
[----:B0-----:R-:W-:-:S08]  /*0460*/  DFMA R26, -R10, R24, 1 ;  /* 0x3ff000000a1a742b */ /* 0x001fd00000000118 */
[----:B------:R-:W-:-:S08]  /*0470*/  DFMA R26, R26, R26, R26 ;  /* 0x0000001a1a1a722b */ /* 0x000fd0000000001a */
[----:B------:R-:W-:-:S08]  /*0480*/  DFMA R26, R24, R26, R24 ;  /* 0x0000001a181a722b */ /* 0x000fd00000000018 */
[----:B------:R-:W-:-:S08]  /*0490*/  DFMA R24, -R10, R26, 1 ;  /* 0x3ff000000a18742b */ /* 0x000fd0000000011a */
[----:B------:R-:W-:Y:S02]  /*04a0*/  DFMA R24, R26, R24, R26 ;  /* 0x000000181a18722b */ /* 0x000fe4000000001a */
[----:B--2---:R-:W-:-:S08]  /*04b0*/  DADD R28, R6, -R8 ;  /* 0x00000000061c7229 */ /* 0x004fd00000000808 */
[----:B------:R-:W-:Y:S02]  /*04c0*/  DMUL R6, R28, R24 ;  /* 0x000000181c067228 */ /* 0x000fe40000000000 */
[----:B------:R-:W-:-:S06]  /*04d0*/  FSETP.GEU.AND P1, PT, |R29|, 6.5827683646048100446e-37, PT ;  /* 0x036000001d00780b */ /* 0x000fcc0003f2e200 */
[----:B------:R-:W-:-:S08]  /*04e0*/  DFMA R8, -R10, R6, R28 ;  /* 0x000000060a08722b */ /* 0x000fd0000000011c */
[----:B------:R-:W-:-:S10]  /*04f0*/  DFMA R6, R24, R8, R6 ;  /* 0x000000081806722b */ /* 0x000fd40000000006 */
[----:B------:R-:W-:-:S05]  /*0500*/  FFMA R0, RZ, R11, R7 ;  /* 0x0000000bff007223 */ /* 0x000fca0000000007 */
[----:B------:R-:W-:-:S13]  /*0510*/  FSETP.GT.AND P0, PT, |R0|, 1.469367938527859385e-39, PT ;  /* 0x001000000000780b */ /* 0x000fda0003f04200 */
[----:B------:R-:W-:Y:S05]  /*0520*/  @P0 BRA P1, `(.L_x_3) ;  /* 0x0000000000180947 */ /* 0x000fea0000800000 */
[----:B------:R-:W-:Y:S01]  /*0530*/  IMAD.MOV.U32 R26, RZ, RZ, R10 ;  /* 0x000000ffff1a7224 */ /* 0x000fe200078e000a */
[----:B------:R-:W-:Y:S01]  /*0540*/  MOV R0, 0x570 ;  /* 0x0000057000007802 */ /* 0x000fe20000000f00 */
[----:B------:R-:W-:-:S07]  /*0550*/  IMAD.MOV.U32 R27, RZ, RZ, R11 ;  /* 0x000000ffff1b7224 */ /* 0x000fce00078e000b */
[----:B------:R-:W-:Y:S05]  /*0560*/  CALL.REL.NOINC `($__internal_0_$__cuda_sm20_div_rn_f64_full) ;  /* 0x0000001000347944 */ /* 0x000fea0003c00000 */
[----:B------:R-:W-:Y:S02]  /*0570*/  IMAD.MOV.U32 R6, RZ, RZ, R38 ;  /* 0x000000ffff067224 */ /* 0x000fe400078e0026 */
[----:B------:R-:W-:-:S07]  /*0580*/  IMAD.MOV.U32 R7, RZ, RZ, R39 ;  /* 0x000000ffff077224 */ /* 0x000fce00078e0027 */
.L_x_3:
[----:B------:R-:W-:Y:S05]  /*0590*/  BSYNC.RECONVERGENT B0 ;  /* 0x0000000000007941 */ /* 0x000fea0003800200 */
.L_x_2:
[----:B------:R-:W0:Y:S01]  /*05a0*/  LDCU.64 UR4, c[0x0][0x3a8] ;  /* 0x00007500ff0477ac */ /* 0x000e220008000a00 */
[----:B------:R-:W-:-:S08]  /*05b0*/  DADD R2, R6, R2 ;  /* 0x0000000006027229 */ /* 0x000fd00000000002 */
[----:B------:R-:W-:Y:S01]  /*05c0*/  DFMA R2, -R36, R2, R34 ;  /* 0x000000022402722b */ /* 0x000fe20000000122 */
[----:B0-----:R-:W-:-:S04]  /*05d0*/  IADD3 R24, P0, PT, R4, UR4, RZ ;  /* 0x0000000404187c10 */ /* 0x001fc8000ff1e0ff */
[----:B------:R-:W-:Y:S01]  /*05e0*/  IADD3.X R25, PT, PT, R5, UR5, RZ, P0, !PT ;  /* 0x0000000505197c10 */ /* 0x000fe200087fe4ff */
[----:B------:R-:W0:Y:S04]  /*05f0*/  LDCU.64 UR4, c[0x0][0x398] ;  /* 0x00007300ff0477ac */ /* 0x000e280008000a00 */
[----:B------:R1:W-:Y:S04]  /*0600*/  STG.E.64 desc[UR6][R24.64], R2 ;  /* 0x0000000218007986 */ /* 0x0003e8000c101b06 */
[----:B------:R-:W2:Y:S04]  /*0610*/  LDG.E.64 R6, desc[UR6][R12.64+0x8] ;  /* 0x000008060c067981 */ /* 0x000ea8000c1e1b00 */
[----:B------:R-:W2:Y:S01]  /*0620*/  LDG.E.64 R8, desc[UR6][R12.64] ;  /* 0x000000060c087981 */ /* 0x000ea2000c1e1b00 */
[----:B0-----:R-:W-:-:S04]  /*0630*/  IADD3 R34, P0, PT, R4, UR4, RZ ;  /* 0x0000000404227c10 */ /* 0x001fc8000ff1e0ff */
[----:B------:R-:W-:-:S05]  /*0640*/  IADD3.X R35, PT, PT, R5, UR5, RZ, P0, !PT ;  /* 0x0000000505237c10 */ /* 0x000fca00087fe4ff */
[----:B------:R-:W3:Y:S01]  /*0650*/  LDG.E.64 R36, desc[UR6][R34.64] ;  /* 0x0000000622247981 */ /* 0x000ee2000c1e1b00 */
[----:B------:R-:W0:Y:S01]  /*0660*/  MUFU.RCP64H R27, R19 ;  /* 0x00000013001b7308 */ /* 0x000e220000001800 */
[----:B------:R-:W-:Y:S01]  /*0670*/  IMAD.MOV.U32 R26, RZ, RZ, 0x1 ;  /* 0x00000001ff1a7424 */ /* 0x000fe200078e00ff */
[----:B------:R-:W-:Y:S05]  /*0680*/  BSSY.RECONVERGENT B0, `(.L_x_4) ;  /* 0x0000015000007945 */ /* 0x000fea0003800200 */
[----:B0-----:R-:W-:-:S08]  /*0690*/  DFMA R28, -R18, R26, 1 ;  /* 0x3ff00000121c742b */ /* 0x001fd0000000011a */
[----:B------:R-:W-:-:S08]  /*06a0*/  DFMA R28, R28, R28, R28 ;  /* 0x0000001c1c1c722b */ /* 0x000fd0000000001c */
[----:B------:R-:W-:-:S08]  /*06b0*/  DFMA R28, R26, R28, R26 ;  /* 0x0000001c1a1c722b */ /* 0x000fd0000000001a */
[----:B-1----:R-:W-:-:S08]  /*06c0*/  DFMA R2, -R18, R28, 1 ;  /* 0x3ff000001202742b */ /* 0x002fd0000000011c */
[----:B------:R-:W-:Y:S02]  /*06d0*/  DFMA R24, R28, R2, R28 ;  /* 0x000000021c18722b */ /* 0x000fe4000000001c */
[----:B--2---:R-:W-:-:S08]  /*06e0*/  DADD R28, R6, -R8 ;  /* 0x00000000061c7229 */ /* 0x004fd00000000808 */
[----:B------:R-:W-:Y:S02]  /*06f0*/  DMUL R2, R24, R28 ;  /* 0x0000001c18027228 */ /* 0x000fe40000000000 */
[----:B------:R-:W-:Y:S01]  /*0700*/  FSETP.GEU.AND P1, PT, |R29|, 6.5827683646048100446e-37, PT ;  /* 0x036000001d00780b */ /* 0x000fe20003f2e200 */
[----:B---3--:R-:W-:-:S05]  /*0710*/  DADD R36, R36, R36 ;  /* 0x0000000024247229 */ /* 0x008fca0000000024 */
        /* <DEDUP_REMOVED lines=11> */
.L_x_5:
[----:B------:R-:W-:Y:S05]  /*07d0*/  BSYNC.RECONVERGENT B0 ;  /* 0x0000000000007941 */ /* 0x000fea0003800200 */
.L_x_4:
[----:B------:R-:W2:Y:S04]  /*07e0*/  LDG.E.64 R6, desc[UR6][R22.64] ;  /* 0x0000000616067981 */ /* 0x000ea8000c1e1b00 */
[----:B------:R-:W2:Y:S01]  /*07f0*/  LDG.E.64 R8, desc[UR6][R20.64] ;  /* 0x0000000614087981 */ /* 0x000ea2000c1e1b00 */
[----:B------:R-:W0:Y:S01]  /*0800*/  MUFU.RCP64H R25, R11 ;  /* 0x0000000b00197308 */ /* 0x000e220000001800 */
        /* <DEDUP_REMOVED lines=21> */
.L_x_7:
[----:B------:R-:W-:Y:S05]  /*0960*/  BSYNC.RECONVERGENT B0 ;  /* 0x0000000000007941 */ /* 0x000fea0003800200 */
.L_x_6:
[----:B------:R-:W0:Y:S01]  /*0970*/  MUFU.RCP64H R9, 3 ;  /* 0x4008000000097908 */ /* 0x000e220000001800 */
[----:B------:R-:W-:Y:S01]  /*0980*/  IMAD.MOV.U32 R26, RZ, RZ, 0x0 ;  /* 0x00000000ff1a7424 */ /* 0x000fe200078e00ff */
[----:B------:R-:W-:Y:S01]  /*0990*/  DADD R28, R6, R2 ;  /* 0x00000000061c7229 */ /* 0x000fe20000000002 */
[----:B------:R-:W-:Y:S01]  /*09a0*/  IMAD.MOV.U32 R27, RZ, RZ, 0x40080000 ;  /* 0x40080000ff1b7424 */ /* 0x000fe200078e00ff */
[----:B------:R-:W-:Y:S01]  /*09b0*/  BSSY.RECONVERGENT B0, `(.L_x_8) ;  /* 0x0000014000007945 */ /* 0x000fe20003800200 */
[----:B------:R-:W-:-:S07]  /*09c0*/  IMAD.MOV.U32 R8, RZ, RZ, 0x1 ;  /* 0x00000001ff087424 */ /* 0x000fce00078e00ff */
[----:B------:R-:W-:Y:S01]  /*09d0*/  FSETP.GEU.AND P1, PT, |R29|, 6.5827683646048100446e-37, PT ;  /* 0x036000001d00780b */ /* 0x000fe20003f2e200 */
[----:B0-----:R-:W-:-:S08]  /*09e0*/  DFMA R24, R8, -R26, 1 ;  /* 0x3ff000000818742b */ /* 0x001fd0000000081a */
[----:B------:R-:W-:-:S08]  /*09f0*/  DFMA R24, R24, R24, R24 ;  /* 0x000000181818722b */ /* 0x000fd00000000018 */
[----:B------:R-:W-:-:S08]  /*0a00*/  DFMA R24, R8, R24, R8 ;  /* 0x000000180818722b */ /* 0x000fd00000000008 */
[----:B------:R-:W-:-:S08]  /*0a10*/  DFMA R8, R24, -R26, 1 ;  /* 0x3ff000001808742b */ /* 0x000fd0000000081a */
[----:B------:R-:W-:-:S08]  /*0a20*/  DFMA R8, R24, R8, R24 ;  /* 0x000000081808722b */ /* 0x000fd00000000018 */
[----:B------:R-:W-:-:S08]  /*0a30*/  DMUL R6, R28, R8 ;  /* 0x000000081c067228 */ /* 0x000fd00000000000 */
[----:B------:R-:W-:-:S08]  /*0a40*/  DFMA R24, R6, -3, R28 ;  /* 0xc00800000618782b */ /* 0x000fd0000000001c */
[----:B------:R-:W-:-:S10]  /*0a50*/  DFMA R6, R8, R24, R6 ;  /* 0x000000180806722b */ /* 0x000fd40000000006 */
[----:B------:R-:W-:-:S05]  /*0a60*/  FFMA R0, RZ, 2.125, R7 ;  /* 0x40080000ff007823 */ /* 0x000fca0000000007 */
[----:B------:R-:W-:-:S13]  /*0a70*/  FSETP.GT.AND P0, PT, |R0|, 1.469367938527859385e-39, PT ;  /* 0x001000000000780b */ /* 0x000fda0003f04200 */
[----:B------:R-:W-:Y:S05]  /*0a80*/  @P0 BRA P1, `(.L_x_9) ;  /* 0x0000000000180947 */ /* 0x000fea0000800000 */
[----:B------:R-:W-:Y:S01]  /*0a90*/  IMAD.MOV.U32 R26, RZ, RZ, RZ ;  /* 0x000000ffff1a7224 */ /* 0x000fe200078e00ff */
[----:B------:R-:W-:Y:S01]  /*0aa0*/  MOV R0, 0xad0 ;  /* 0x00000ad000007802 */ /* 0x000fe20000000f00 */
[----:B------:R-:W-:-:S07]  /*0ab0*/  IMAD.MOV.U32 R27, RZ, RZ, 0x40080000 ;  /* 0x40080000ff1b7424 */ /* 0x000fce00078e00ff */
[----:B------:R-:W-:Y:S05]  /*0ac0*/  CALL.REL.NOINC `($__internal_0_$__cuda_sm20_div_rn_f64_full) ;  /* 0x0000000800dc7944 */ /* 0x000fea0003c00000 */
[----:B------:R-:W-:Y:S02]  /*0ad0*/  IMAD.MOV.U32 R6, RZ, RZ, R38 ;  /* 0x000000ffff067224 */ /* 0x000fe400078e0026 */
[----:B------:R-:W-:-:S07]  /*0ae0*/  IMAD.MOV.U32 R7, RZ, RZ, R39 ;  /* 0x000000ffff077224 */ /* 0x000fce00078e0027 */
.L_x_9:
[----:B------:R-:W-:Y:S05]  /*0af0*/  BSYNC.RECONVERGENT B0 ;  /* 0x0000000000007941 */ /* 0x000fea0003800200 */
.L_x_8:
[----:B------:R-:W0:Y:S01]  /*0b00*/  LDCU.64 UR4, c[0x0][0x3b0] ;  /* 0x00007600ff0477ac */ /* 0x000e220008000a00 */
[----:B------:R-:W-:-:S08]  /*0b10*/  DADD R2, -R6, R2 ;  /* 0x0000000006027229 */ /* 0x000fd00000000102 */
[----:B------:R-:W-:Y:S01]  /*0b20*/  DMUL R2, R36, R2 ;  /* 0x0000000224027228 */ /* 0x000fe20000000000 */
[----:B0-----:R-:W-:-:S04]  /*0b30*/  IADD3 R24, P0, PT, R4, UR4, RZ ;  /* 0x0000000404187c10 */ /* 0x001fc8000ff1e0ff */
[----:B------:R-:W-:-:S05]  /*0b40*/  IADD3.X R25, PT, PT, R5, UR5, RZ, P0, !PT ;  /* 0x0000000505197c10 */ /* 0x000fca00087fe4ff */
[----:B------:R0:W-:Y:S04]  /*0b50*/  STG.E.64 desc[UR6][R24.64], R2 ;  /* 0x0000000218007986 */ /* 0x0001e8000c101b06 */
[----:B------:R-:W2:Y:S04]  /*0b60*/  LDG.E.64 R20, desc[UR6][R20.64] ;  /* 0x0000000614147981 */ /* 0x000ea8000c1e1b00 */
[----:B------:R-:W2:Y:S04]  /*0b70*/  LDG.E.64 R8, desc[UR6][R22.64] ;  /* 0x0000000616087981 */ /* 0x000ea8000c1e1b00 */
[----:B------:R-:W3:Y:S01]  /*0b80*/  LDG.E.64 R6, desc[UR6][R34.64] ;  /* 0x0000000622067981 */ /* 0x000ee2000c1e1b00 */
[----:B------:R-:W1:Y:S01]  /*0b90*/  MUFU.RCP64H R27, R11 ;  /* 0x0000000b001b7308 */ /* 0x000e620000001800 */
[----:B------:R-:W-:Y:S01]  /*0ba0*/  IMAD.MOV.U32 R26, RZ, RZ, 0x1 ;  /* 0x00000001ff1a7424 */ /* 0x000fe200078e00ff */
[----:B------:R-:W-:Y:S05]  /*0bb0*/  BSSY.RECONVERGENT B0, `(.L_x_10) ;  /* 0x0000015000007945 */ /* 0x000fea0003800200 */
[----:B-1----:R-:W-:-:S08]  /*0bc0*/  DFMA R28, -R10, R26, 1 ;  /* 0x3ff000000a1c742b */ /* 0x002fd0000000011a */
[----:B------:R-:W-:-:S08]  /*0bd0*/  DFMA R28, R28, R28, R28 ;  /* 0x0000001c1c1c722b */ /* 0x000fd0000000001c */
[----:B------:R-:W-:-:S08]  /*0be0*/  DFMA R28, R26, R28, R26 ;  /* 0x0000001c1a1c722b */ /* 0x000fd0000000001a */
[----:B------:R-:W-:-:S08]  /*0bf0*/  DFMA R26, -R10, R28, 1 ;  /* 0x3ff000000a1a742b */ /* 0x000fd0000000011c */
[----:B------:R-:W-:Y:S02]  /*0c00*/  DFMA R26, R28, R26, R28 ;  /* 0x0000001a1c1a722b */ /* 0x000fe4000000001c */
[----:B--2---:R-:W-:Y:S02]  /*0c10*/  DADD R28, R8, -R20 ;  /* 0x00000000081c7229 */ /* 0x004fe40000000814 */
[----:B---3--:R-:W-:-:S06]  /*0c20*/  DADD R20, R6, R6 ;  /* 0x0000000006147229 */ /* 0x008fcc0000000006 */
[----:B0-----:R-:W-:Y:S02]  /*0c30*/  DMUL R2, R26, R28 ;  /* 0x0000001c1a027228 */ /* 0x001fe40000000000 */
        /* <DEDUP_REMOVED lines=12> */
.L_x_11:
[----:B------:R-:W-:Y:S05]  /*0d00*/  BSYNC.RECONVERGENT B0 ;  /* 0x0000000000007941 */ /* 0x000fea0003800200 */
.L_x_10:
        /* <DEDUP_REMOVED lines=24> */
.L_x_13:
[----:B------:R-:W-:Y:S05]  /*0e90*/  BSYNC.RECONVERGENT B0 ;  /* 0x0000000000007941 */ /* 0x000fea0003800200 */
.L_x_12:
        /* <DEDUP_REMOVED lines=24> */
.L_x_15:
[----:B------:R-:W-:Y:S05]  /*1020*/  BSYNC.RECONVERGENT B0 ;  /* 0x0000000000007941 */ /* 0x000fea0003800200 */
.L_x_14:
[----:B------:R-:W0:Y:S01]  /*1030*/  LDCU.128 UR8, c[0x0][0x3d0] ;  /* 0x00007a00ff0877ac */ /* 0x000e220008000c00 */
[----:B------:R-:W-:Y:S01]  /*1040*/  DADD R2, -R6, R2 ;  /* 0x0000000006027229 */ /* 0x000fe20000000102 */
[----:B------:R-:W1:Y:S07]  /*1050*/  LDCU.64 UR12, c[0x0][0x3b8] ;  /* 0x00007700ff0c77ac */ /* 0x000e6e0008000a00 */
[----:B------:R-:W-:Y:S01]  /*1060*/  DMUL R2, R20, R2 ;  /* 0x0000000214027228 */ /* 0x000fe20000000000 */
[----:B0-----:R-:W-:-:S02]  /*1070*/  UIADD3 UR4, UP1, UPT, UR10, -0x1, URZ ;  /* 0xffffffff0a047890 */ /* 0x001fc4000ff3e0ff */
[----:B------:R-:W-:Y:S02]  /*1080*/  UIADD3 UR10, UP0, UPT, UR8, -0x1, URZ ;  /* 0xffffffff080a7890 */ /* 0x000fe4000ff1e0ff */
[----:B------:R-:W-:Y:S01]  /*1090*/  UIADD3.X UR5, UPT, UPT, UR11, -0x1, URZ, UP1, !UPT ;  /* 0xffffffff0b057890 */ /* 0x000fe20008ffe4ff */
[----:B-1----:R-:W-:Y:S01]  /*10a0*/  IADD3 R4, P2, PT, R4, UR12, RZ ;  /* 0x0000000c04047c10 */ /* 0x002fe2000ff5e0ff */
[----:B------:R-:W-:Y:S01]  /*10b0*/  UIADD3.X UR11, UPT, UPT, UR9, -0x1, URZ, UP0, !UPT ;  /* 0xffffffff090b7890 */ /* 0x000fe200087fe4ff */
[----:B------:R-:W-:Y:S02]  /*10c0*/  ISETP.LT.U32.AND P0, PT, R14, UR4, PT ;  /* 0x000000040e007c0c */ /* 0x000fe4000bf01070 */
[----:B------:R-:W-:Y:S01]  /*10d0*/  ISETP.GE.U32.AND P1, PT, R16, UR10, PT ;  /* 0x0000000a10007c0c */ /* 0x000fe2000bf26070 */
[----:B------:R-:W-:Y:S01]  /*10e0*/  IMAD.U32 R0, RZ, RZ, UR5 ;  /* 0x00000005ff007e24 */ /* 0x000fe2000f8e00ff */
[----:B------:R-:W-:Y:S01]  /*10f0*/  IADD3.X R5, PT, PT, R5, UR13, RZ, P2, !PT ;  /* 0x0000000d05057c10 */ /* 0x000fe200097fe4ff */
[----:B------:R-:W-:-:S03]  /*1100*/  IMAD.U32 R7, RZ, RZ, UR11 ;  /* 0x0000000bff077e24 */ /* 0x000fc6000f8e00ff */
[----:B------:R-:W-:Y:S01]  /*1110*/  ISETP.GT.AND.EX P0, PT, R0, RZ, PT, P0 ;  /* 0x000000ff0000720c */ /* 0x000fe20003f04300 */
[----:B------:R0:W-:Y:S03]  /*1120*/  STG.E.64 desc[UR6][R4.64], R2 ;  /* 0x0000000204007986 */ /* 0x0001e6000c101b06 */
[----:B------:R-:W-:-:S13]  /*1130*/  ISETP.LE.OR.EX P0, PT, R7, R17, !P0, P1 ;  /* 0x000000110700720c */ /* 0x000fda0004703710 */
[----:B0-----:R-:W-:Y:S05]  /*1140*/  @P0 EXIT ;  /* 0x000000000000094d */ /* 0x001fea0003800000 */
[----:B------:R-:W-:Y:S01]  /*1150*/  USHF.L.U32 UR5, UR8, 0x3, URZ ;  /* 0x0000000308057899 */ /* 0x000fe200080006ff */
[----:B------:R-:W2:Y:S01]  /*1160*/  LDG.E.64 R2, desc[UR6][R34.64] ;  /* 0x0000000622027981 */ /* 0x000ea2000c1e1b00 */
[----:B------:R-:W-:-:S03]  /*1170*/  USHF.L.U64.HI UR4, UR8, 0x3, UR9 ;  /* 0x0000000308047899 */ /* 0x000fc60008010209 */
[----:B------:R-:W2:Y:S01]  /*1180*/  LDG.E.64 R8, desc[UR6][R34.64+0x8] ;  /* 0x0000080622087981 */ /* 0x000ea2000c1e1b00 */
[----:B------:R-:W-:-:S04]  /*1190*/  IADD3 R24, P0, PT, R12, UR5, RZ ;  /* 0x000000050c187c10 */ /* 0x000fc8000ff1e0ff */
[----:B------:R-:W-:Y:S02]  /*11a0*/  IADD3.X R25, PT, PT, R13, UR4, RZ, P0, !PT ;  /* 0x000000040d197c10 */ /* 0x000fe400087fe4ff */
[----:B------:R-:W3:Y:S04]  /*11b0*/  LDG.E.64 R12, desc[UR6][R12.64+0x8] ;  /* 0x000008060c0c7981 */ /* 0x000ee8000c1e1b00 */
[----:B------:R-:W3:Y:S01]  /*11c0*/  LDG.E.64 R24, desc[UR6][R24.64+0x10] ;  /* 0x0000100618187981 */ /* 0x000ee2000c1e1b00 */
[----:B------:R-:W-:-:S04]  /*11d0*/  IADD3 R20, P0, PT, R34, UR5, RZ ;  /* 0x0000000522147c10 */ /* 0x000fc8000ff1e0ff */
[----:B------:R-:W-:-:S05]  /*11e0*/  IADD3.X R21, PT, PT, R35, UR4, RZ, P0, !PT ;  /* 0x0000000423157c10 */ /* 0x000fca00087fe4ff */
[----:B------:R-:W4:Y:S04]  /*11f0*/  LDG.E.64 R4, desc[UR6][R20.64] ;  /* 0x0000000614047981 */ /* 0x000f28000c1e1b00 */
[----:B------:R-:W5:Y:S01]  /*1200*/  LDG.E.64 R6, desc[UR6][R20.64+0x8] ;  /* 0x0000080614067981 */ /* 0x000f62000c1e1b00 */
[----:B------:R-:W0:Y:S01]  /*1210*/  MUFU.RCP64H R27, R11 ;  /* 0x0000000b001b7308 */ /* 0x000e220000001800 */
[----:B------:R-:W-:-:S06]  /*1220*/  IMAD.MOV.U32 R26, RZ, RZ, 0x1 ;  /* 0x00000001ff1a7424 */ /* 0x000fcc00078e00ff */
[----:B0-----:R-:W-:-:S08]  /*1230*/  DFMA R28, -R10, R26, 1 ;  /* 0x3ff000000a1c742b */ /* 0x001fd0000000011a */
[----:B------:R-:W-:-:S08]  /*1240*/  DFMA R28, R28, R28, R28 ;  /* 0x0000001c1c1c722b */ /* 0x000fd0000000001c */
[----:B------:R-:W-:-:S08]  /*1250*/  DFMA R28, R26, R28, R26 ;  /* 0x0000001c1a1c722b */ /* 0x000fd0000000001a */
[----:B------:R-:W-:-:S08]  /*1260*/  DFMA R26, -R10, R28, 1 ;  /* 0x3ff000000a1a742b */ /* 0x000fd0000000011c */
[----:B------:R-:W-:Y:S01]  /*1270*/  DFMA R26, R28, R26, R28 ;  /* 0x0000001a1c1a722b */ /* 0x000fe2000000001c */
[----:B------:R-:W-:Y:S01]  /*1280*/  BSSY.RECONVERGENT B0, `(.L_x_16) ;  /* 0x0000013000007945 */ /* 0x000fe20003800200 */
[----:B---3--:R-:W-:-:S08]  /*1290*/  DADD R28, R24, -R12 ;  /* 0x00000000181c7229 */ /* 0x008fd0000000080c */
[----:B------:R-:W-:-:S08]  /*12a0*/  DMUL R12, R26, R28 ;  /* 0x0000001c1a0c7228 */ /* 0x000fd00000000000 */
[----:B------:R-:W-:Y:S02]  /*12b0*/  DFMA R24, -R10, R12, R28 ;  /* 0x0000000c0a18722b */ /* 0x000fe4000000011c */
[----:B--2---:R-:W-:-:S06]  /*12c0*/  DADD R8, R2, R8 ;  /* 0x0000000002087229 */ /* 0x004fcc0000000008 */
[----:B------:R-:W-:Y:S02]  /*12d0*/  DFMA R2, R26, R24, R12 ;  /* 0x000000181a02722b */ /* 0x000fe4000000000c */
[----:B----4-:R-:W-:Y:S01]  /*12e0*/  DADD R4, R8, R4 ;  /* 0x0000000008047229 */ /* 0x010fe20000000004 */
[----:B------:R-:W-:-:S07]  /*12f0*/  FSETP.GEU.AND P1, PT, |R29|, 6.5827683646048100446e-37, PT ;  /* 0x036000001d00780b */ /* 0x000fce0003f2e200 */
[----:B------:R-:W-:-:S05]  /*1300*/  FFMA R0, RZ, R11, R3 ;  /* 0x0000000bff007223 */ /* 0x000fca0000000003 */
[----:B------:R-:W-:Y:S01]  /*1310*/  FSETP.GT.AND P0, PT, |R0|, 1.469367938527859385e-39, PT ;  /* 0x001000000000780b */ /* 0x000fe20003f04200 */
[----:B-----5:R-:W-:-:S08]  /*1320*/  DADD R4, R4, R6 ;  /* 0x0000000004047229 */ /* 0x020fd00000000006 */
[----:B------:R-:W-:-:S04]  /*1330*/  DMUL R4, R4, 0.25 ;  /* 0x3fd0000004047828 */ /* 0x000fc80000000000 */
[----:B------:R-:W-:Y:S07]  /*1340*/  @P0 BRA P1, `(.L_x_17) ;  /* 0x0000000000180947 */ /* 0x000fee0000800000 */
[----:B------:R-:W-:Y:S01]  /*1350*/  IMAD.MOV.U32 R26, RZ, RZ, R10 ;  /* 0x000000ffff1a7224 */ /* 0x000fe200078e000a */
[----:B------:R-:W-:Y:S01]  /*1360*/  MOV R0, 0x1390 ;  /* 0x0000139000007802 */ /* 0x000fe20000000f00 */
[----:B------:R-:W-:-:S07]  /*1370*/  IMAD.MOV.U32 R27, RZ, RZ, R11 ;  /* 0x000000ffff1b7224 */ /* 0x000fce00078e000b */
[----:B------:R-:W-:Y:S05]  /*1380*/  CALL.REL.NOINC `($__internal_0_$__cuda_sm20_div_rn_f64_full) ;  /* 0x0000000000ac7944 */ /* 0x000fea0003c00000 */
[----:B------:R-:W-:Y:S02]  /*1390*/  IMAD.MOV.U32 R2, RZ, RZ, R38 ;  /* 0x000000ffff027224 */ /* 0x000fe400078e0026 */
[----:B------:R-:W-:-:S07]  /*13a0*/  IMAD.MOV.U32 R3, RZ, RZ, R39 ;  /* 0x000000ffff037224 */ /* 0x000fce00078e0027 */
.L_x_17:
[----:B------:R-:W-:Y:S05]  /*13b0*/  BSYNC.RECONVERGENT B0 ;  /* 0x0000000000007941 */ /* 0x000fea0003800200 */
.L_x_16:
        /* <DEDUP_REMOVED lines=24> */
.L_x_19:
[----:B------:R-:W-:Y:S05]  /*1540*/  BSYNC.RECONVERGENT B0 ;  /* 0x0000000000007941 */ /* 0x000fea0003800200 */
.L_x_18:
[----:B------:R-:W0:Y:S01]  /*1550*/  LDCU.64 UR8, c[0x0][0x3d0] ;  /* 0x00007a00ff0877ac */ /* 0x000e220008000a00 */
[----:B------:R-:W-:Y:S01]  /*1560*/  IMAD.MOV.U32 R15, RZ, RZ, RZ ;  /* 0x000000ffff0f7224 */ /* 0x000fe200078e00ff */
[----:B------:R-:W-:Y:S01]  /*1570*/  DADD R2, R6, R2 ;  /* 0x0000000006027229 */ /* 0x000fe20000000002 */
[C---:B------:R-:W-:Y:S01]  /*1580*/  IMAD.SHL.U32 R11, R14.reuse, 0x2, RZ ;  /* 0x000000020e0b7824 */ /* 0x040fe200078e00ff */
[----:B------:R-:W1:Y:S06]  /*1590*/  LDCU.64 UR4, c[0x0][0x3c0] ;  /* 0x00007800ff0477ac */ /* 0x000e6c0008000a00 */
[----:B------:R-:W-:Y:S01]  /*15a0*/  DMUL R2, R4, R2 ;  /* 0x0000000204027228 */ /* 0x000fe20000000000 */
[----:B0-----:R-:W-:Y:S01]  /*15b0*/  IMAD.WIDE.U32 R8, R14, UR8, R14 ;  /* 0x000000080e087c25 */ /* 0x001fe2000f8e000e */
[----:B------:R-:W-:-:S02]  /*15c0*/  SHF.R.U32.HI R15, RZ, 0x1f, R14 ;  /* 0x0000001fff0f7819 */ /* 0x000fc4000001160e */
[----:B------:R-:W-:Y:S01]  /*15d0*/  IADD3 R11, P0, P1, R16, R8, -R11 ;  /* 0x00000008100b7210 */ /* 0x000fe2000791e80b */
[----:B------:R-:W-:-:S05]  /*15e0*/  IMAD R16, R14, UR9, R9 ;  /* 0x000000090e107c24 */ /* 0x000fca000f8e0209 */
[----:B------:R-:W-:Y:S02]  /*15f0*/  IADD3.X R16, PT, PT, R17, R16, ~R15, P0, P1 ;  /* 0x0000001011107210 */ /* 0x000fe400007e2c0f */
[----:B-1----:R-:W-:-:S04]  /*1600*/  LEA R6, P0, R11, UR4, 0x3 ;  /* 0x000000040b067c11 */ /* 0x002fc8000f8018ff */
[----:B------:R-:W-:-:S05]  /*1610*/  LEA.HI.X R7, R11, UR5, R16, 0x3, P0 ;  /* 0x000000050b077c11 */ /* 0x000fca00080f1c10 */
[----:B------:R-:W-:Y:S01]  /*1620*/  STG.E.64 desc[UR6][R6.64], R2 ;  /* 0x0000000206007986 */ /* 0x000fe2000c101b06 */
[----:B------:R-:W-:Y:S05]  /*1630*/  EXIT ;  /* 0x000000000000794d */ /* 0x000fea0003800000 */
        .weak           $__internal_0_$__cuda_sm20_div_rn_f64_full
        .type           $__internal_0_$__cuda_sm20_div_rn_f64_full,@function
        .size           $__internal_0_$__cuda_sm20_div_rn_f64_full,(.L_x_46 - $__internal_0_$__cuda_sm20_div_rn_f64_full)
$__internal_0_$__cuda_sm20_div_rn_f64_full:
[C---:B------:R-:W-:Y:S01]  /*1640*/  FSETP.GEU.AND P0, PT, |R27|.reuse, 1.469367938527859385e-39, PT ;  /* 0x001000001b00780b */ /* 0x040fe20003f0e200 */
[----:B------:R-:W-:Y:S01]  /*1650*/  IMAD.MOV.U32 R38, RZ, RZ, 0x1 ;  /* 0x00000001ff267424 */ /* 0x000fe200078e00ff */
[----:B------:R-:W-:Y:S01]  /*1660*/  LOP3.LUT R24, R27, 0x800fffff, RZ, 0xc0, !PT ;  /* 0x800fffff1b187812 */ /* 0x000fe200078ec0ff */
[----:B------:R-:W-:Y:S01]  /*1670*/  BSSY.RECONVERGENT B1, `(.L_x_20) ;  /* 0x0000054000017945 */ /* 0x000fe20003800200 */
[C---:B------:R-:W-:Y:S02]  /*1680*/  FSETP.GEU.AND P2, PT, |R29|.reuse, 1.469367938527859385e-39, PT ;  /* 0x001000001d00780b */ /* 0x040fe40003f4e200 */
[----:B------:R-:W-:Y:S01]  /*1690*/  LOP3.LUT R25, R24, 0x3ff00000, RZ, 0xfc, !PT ;  /* 0x3ff0000018197812 */ /* 0x000fe200078efcff */
[----:B------:R-:W-:Y:S01]  /*16a0*/  IMAD.MOV.U32 R24, RZ, RZ, R26 ;  /* 0x000000ffff187224 */ /* 0x000fe200078e001a */
[----:B------:R-:W-:Y:S02]  /*16b0*/  LOP3.LUT R6, R29, 0x7ff00000, RZ, 0xc0, !PT ;  /* 0x7ff000001d067812 */ /* 0x000fe400078ec0ff */
[----:B------:R-:W-:-:S03]  /*16c0*/  LOP3.LUT R9, R27, 0x7ff00000, RZ, 0xc0, !PT ;  /* 0x7ff000001b097812 */ /* 0x000fc600078ec0ff */
[----:B------:R-:W-:Y:S01]  /*16d0*/  @!P0 DMUL R24, R26, 8.98846567431157953865e+307 ;  /* 0x7fe000001a188828 */ /* 0x000fe20000000000 */
[----:B------:R-:W-:-:S03]  /*16e0*/  ISETP.GE.U32.AND P1, PT, R6, R9, PT ;  /* 0x000000090600720c */ /* 0x000fc60003f26070 */
[----:B------:R-:W-:Y:S01]  /*16f0*/  @!P2 LOP3.LUT R7, R27, 0x7ff00000, RZ, 0xc0, !PT ;  /* 0x7ff000001b07a812 */ /* 0x000fe200078ec0ff */
[----:B------:R-:W-:Y:S01]  /*1700*/  @!P2 IMAD.MOV.U32 R32, RZ, RZ, RZ ;  /* 0x000000ffff20a224 */ /* 0x000fe200078e00ff */
[----:B------:R-:W0:Y:S02]  /*1710*/  MUFU.RCP64H R39, R25 ;  /* 0x0000001900277308 */ /* 0x000e240000001800 */
[----:B------:R-:W-:Y:S01]  /*1720*/  @!P2 ISETP.GE.U32.AND P3, PT, R6, R7, PT ;  /* 0x000000070600a20c */ /* 0x000fe20003f66070 */
[----:B------:R-:W-:Y:S01]  /*1730*/  IMAD.MOV.U32 R7, RZ, RZ, 0x1ca00000 ;  /* 0x1ca00000ff077424 */ /* 0x000fe200078e00ff */
[----:B------:R-:W-:-:S04]  /*1740*/  @!P0 LOP3.LUT R9, R25, 0x7ff00000, RZ, 0xc0, !PT ;  /* 0x7ff0000019098812 */ /* 0x000fc800078ec0ff */
[----:B------:R-:W-:-:S04]  /*1750*/  @!P2 SEL R33, R7, 0x63400000, !P3 ;  /* 0x634000000721a807 */ /* 0x000fc80005800000 */
[----:B------:R-:W-:-:S04]  /*1760*/  @!P2 LOP3.LUT R8, R33, 0x80000000, R29, 0xf8, !PT ;  /* 0x800000002108a812 */ /* 0x000fc800078ef81d */
[----:B------:R-:W-:Y:S01]  /*1770*/  @!P2 LOP3.LUT R33, R8, 0x100000, RZ, 0xfc, !PT ;  /* 0x001000000821a812 */ /* 0x000fe200078efcff */
[----:B0-----:R-:W-:Y:S01]  /*1780*/  DFMA R30, R38, -R24, 1 ;  /* 0x3ff00000261e742b */ /* 0x001fe20000000818 */
[----:B------:R-:W-:-:S07]  /*1790*/  IMAD.MOV.U32 R8, RZ, RZ, R6 ;  /* 0x000000ffff087224 */ /* 0x000fce00078e0006 */
[----:B------:R-:W-:-:S08]  /*17a0*/  DFMA R30, R30, R30, R30 ;  /* 0x0000001e1e1e722b */ /* 0x000fd0000000001e */
[----:B------:R-:W-:Y:S01]  /*17b0*/  DFMA R38, R38, R30, R38 ;  /* 0x0000001e2626722b */ /* 0x000fe20000000026 */
[----:B------:R-:W-:Y:S01]  /*17c0*/  SEL R31, R7, 0x63400000, !P1 ;  /* 0x63400000071f7807 */ /* 0x000fe20004800000 */
[----:B------:R-:W-:-:S03]  /*17d0*/  IMAD.MOV.U32 R30, RZ, RZ, R28 ;  /* 0x000000ffff1e7224 */ /* 0x000fc600078e001c */
[----:B------:R-:W-:-:S03]  /*17e0*/  LOP3.LUT R31, R31, 0x800fffff, R29, 0xf8, !PT ;  /* 0x800fffff1f1f7812 */ /* 0x000fc600078ef81d */
[----:B------:R-:W-:-:S03]  /*17f0*/  DFMA R40, R38, -R24, 1 ;  /* 0x3ff000002628742b */ /* 0x000fc60000000818 */
[----:B------:R-:W-:-:S05]  /*1800*/  @!P2 DFMA R30, R30, 2, -R32 ;  /* 0x400000001e1ea82b */ /* 0x000fca0000000820 */
[----:B------:R-:W-:-:S05]  /*1810*/  DFMA R40, R38, R40, R38 ;  /* 0x000000282628722b */ /* 0x000fca0000000026 */
[----:B------:R-:W-:-:S03]  /*1820*/  @!P2 LOP3.LUT R8, R31, 0x7ff00000, RZ, 0xc0, !PT ;  /* 0x7ff000001f08a812 */ /* 0x000fc600078ec0ff */
[----:B------:R-:W-:-:S08]  /*1830*/  DMUL R38, R40, R30 ;  /* 0x0000001e28267228 */ /* 0x000fd00000000000 */
[----:B------:R-:W-:-:S08]  /*1840*/  DFMA R32, R38, -R24, R30 ;  /* 0x800000182620722b */ /* 0x000fd0000000001e */
[----:B------:R-:W-:Y:S01]  /*1850*/  DFMA R32, R40, R32, R38 ;  /* 0x000000202820722b */ /* 0x000fe20000000026 */
[----:B------:R-:W-:-:S05]  /*1860*/  VIADD R38, R8, 0xffffffff ;  /* 0xffffffff08267836 */ /* 0x000fca0000000000 */
[----:B------:R-:W-:Y:S01]  /*1870*/  ISETP.GT.U32.AND P0, PT, R38, 0x7feffffe, PT ;  /* 0x7feffffe2600780c */ /* 0x000fe20003f04070 */
[----:B------:R-:W-:-:S05]  /*1880*/  VIADD R38, R9, 0xffffffff ;  /* 0xffffffff09267836 */ /* 0x000fca0000000000 */
[----:B------:R-:W-:-:S13]  /*1890*/  ISETP.GT.U32.OR P0, PT, R38, 0x7feffffe, P0 ;  /* 0x7feffffe2600780c */ /* 0x000fda0000704470 */
[----:B------:R-:W-:Y:S05]  /*18a0*/  @P0 BRA `(.L_x_21) ;  /* 0x00000000006c0947 */ /* 0x000fea0003800000 */
[----:B------:R-:W-:-:S04]  /*18b0*/  LOP3.LUT R9, R27, 0x7ff00000, RZ, 0xc0, !PT ;  /* 0x7ff000001b097812 */ /* 0x000fc800078ec0ff */
[CC--:B------:R-:W-:Y:S02]  /*18c0*/  VIADDMNMX R8, R6.reuse, -R9.reuse, 0xb9600000, !PT ;  /* 0xb960000006087446 */ /* 0x0c0fe40007800909 */
[----:B------:R-:W-:Y:S02]  /*18d0*/  ISETP.GE.U32.AND P0, PT, R6, R9, PT ;  /* 0x000000090600720c */ /* 0x000fe40003f06070 */
[----:B------:R-:W-:Y:S02]  /*18e0*/  VIMNMX R8, PT, PT, R8, 0x46a00000, PT ;  /* 0x46a0000008087848 */ /* 0x000fe40003fe0100 */
[----:B------:R-:W-:-:S05]  /*18f0*/  SEL R7, R7, 0x63400000, !P0 ;  /* 0x6340000007077807 */ /* 0x000fca0004000000 */
[----:B------:R-:W-:Y:S02]  /*1900*/  IMAD.IADD R7, R8, 0x1, -R7 ;  /* 0x0000000108077824 */ /* 0x000fe400078e0a07 */
[----:B------:R-:W-:Y:S02]  /*1910*/  IMAD.MOV.U32 R8, RZ, RZ, RZ ;  /* 0x000000ffff087224 */ /* 0x000fe400078e00ff */
[----:B------:R-:W-:-:S06]  /*1920*/  VIADD R9, R7, 0x7fe00000 ;  /* 0x7fe0000007097836 */ /* 0x000fcc0000000000 */
[----:B------:R-:W-:-:S10]  /*1930*/  DMUL R38, R32, R8 ;  /* 0x0000000820267228 */ /* 0x000fd40000000000 */
[----:B------:R-:W-:-:S13]  /*1940*/  FSETP.GTU.AND P0, PT, |R39|, 1.469367938527859385e-39, PT ;  /* 0x001000002700780b */ /* 0x000fda0003f0c200 */
[----:B------:R-:W-:Y:S05]  /*1950*/  @P0 BRA `(.L_x_22) ;  /* 0x0000000000940947 */ /* 0x000fea0003800000 */
[----:B------:R-:W-:-:S06]  /*1960*/  DFMA R24, R32, -R24, R30 ;  /* 0x800000182018722b */ /* 0x000fcc000000001e */
[----:B------:R-:W-:-:S04]  /*1970*/  IMAD.MOV.U32 R24, RZ, RZ, RZ ;  /* 0x000000ffff187224 */ /* 0x000fc800078e00ff */
[C---:B------:R-:W-:Y:S02]  /*1980*/  FSETP.NEU.AND P0, PT, R25.reuse, RZ, PT ;  /* 0x000000ff1900720b */ /* 0x040fe40003f0d000 */
[----:B------:R-:W-:-:S04]  /*1990*/  LOP3.LUT R26, R25, 0x80000000, R27, 0x48, !PT ;  /* 0x80000000191a7812 */ /* 0x000fc800078e481b */
[----:B------:R-:W-:-:S07]  /*19a0*/  LOP3.LUT R25, R26, R9, RZ, 0xfc, !PT ;  /* 0x000000091a197212 */ /* 0x000fce00078efcff */
[----:B------:R-:W-:Y:S05]  /*19b0*/  @!P0 BRA `(.L_x_22) ;  /* 0x00000000007c8947 */ /* 0x000fea0003800000 */
[----:B------:R-:W-:Y:S01]  /*19c0*/  IMAD.MOV R9, RZ, RZ, -R7 ;  /* 0x000000ffff097224 */ /* 0x000fe200078e0a07 */
[----:B------:R-:W-:Y:S01]  /*19d0*/  IADD3 R7, PT, PT, -R7, -0x43300000, RZ ;  /* 0xbcd0000007077810 */ /* 0x000fe20007ffe1ff */
[----:B------:R-:W-:-:S06]  /*19e0*/  IMAD.MOV.U32 R8, RZ, RZ, RZ ;  /* 0x000000ffff087224 */ /* 0x000fcc00078e00ff */
[----:B------:R-:W-:Y:S02]  /*19f0*/  DFMA R8, R38, -R8, R32 ;  /* 0x800000082608722b */ /* 0x000fe40000000020 */
[----:B------:R-:W-:-:S08]  /*1a00*/  DMUL.RP R32, R32, R24 ;  /* 0x0000001820207228 */ /* 0x000fd00000008000 */
[----:B------:R-:W-:Y:S02]  /*1a10*/  FSETP.NEU.AND P0, PT, |R9|, R7, PT ;  /* 0x000000070900720b */ /* 0x000fe40003f0d200 */
[----:B------:R-:W-:Y:S02]  /*1a20*/  LOP3.LUT R7, R33, R26, RZ, 0x3c, !PT ;  /* 0x0000001a21077212 */ /* 0x000fe400078e3cff */
[----:B------:R-:W-:Y:S02]  /*1a30*/  FSEL R38, R32, R38, !P0 ;  /* 0x0000002620267208 */ /* 0x000fe40004000000 */
[----:B------:R-:W-:Y:S01]  /*1a40*/  FSEL R39, R7, R39, !P0 ;  /* 0x0000002707277208 */ /* 0x000fe20004000000 */
[----:B------:R-:W-:Y:S06]  /*1a50*/  BRA `(.L_x_22) ;  /* 0x0000000000547947 */ /* 0x000fec0003800000 */
.L_x_21:
[----:B------:R-:W-:-:S14]  /*1a60*/  DSETP.NAN.AND P0, PT, R28, R28, PT ;  /* 0x0000001c1c00722a */ /* 0x000fdc0003f08000 */
[----:B------:R-:W-:Y:S05]  /*1a70*/  @P0 BRA `(.L_x_23) ;  /* 0x0000000000440947 */ /* 0x000fea0003800000 */
[----:B------:R-:W-:-:S14]  /*1a80*/  DSETP.NAN.AND P0, PT, R26, R26, PT ;  /* 0x0000001a1a00722a */ /* 0x000fdc0003f08000 */
[----:B------:R-:W-:Y:S05]  /*1a90*/  @P0 BRA `(.L_x_24) ;  /* 0x0000000000300947 */ /* 0x000fea0003800000 */
[----:B------:R-:W-:Y:S01]  /*1aa0*/  ISETP.NE.AND P0, PT, R8, R9, PT ;  /* 0x000000090800720c */ /* 0x000fe20003f05270 */
[----:B------:R-:W-:Y:S02]  /*1ab0*/  IMAD.MOV.U32 R38, RZ, RZ, 0x0 ;  /* 0x00000000ff267424 */ /* 0x000fe400078e00ff */
[----:B------:R-:W-:-:S10]  /*1ac0*/  IMAD.MOV.U32 R39, RZ, RZ, -0x80000 ;  /* 0xfff80000ff277424 */ /* 0x000fd400078e00ff */
[----:B------:R-:W-:Y:S05]  /*1ad0*/  @!P0 BRA `(.L_x_22) ;  /* 0x0000000000348947 */ /* 0x000fea0003800000 */
[----:B------:R-:W-:Y:S02]  /*1ae0*/  ISETP.NE.AND P0, PT, R8, 0x7ff00000, PT ;  /* 0x7ff000000800780c */ /* 0x000fe40003f05270 */
[----:B------:R-:W-:Y:S02]  /*1af0*/  LOP3.LUT R39, R29, 0x80000000, R27, 0x48, !PT ;  /* 0x800000001d277812 */ /* 0x000fe400078e481b */
[----:B------:R-:W-:-:S13]  /*1b00*/  ISETP.EQ.OR P0, PT, R9, RZ, !P0 ;  /* 0x000000ff0900720c */ /* 0x000fda0004702670 */
[----:B------:R-:W-:Y:S01]  /*1b10*/  @P0 LOP3.LUT R6, R39, 0x7ff00000, RZ, 0xfc, !PT ;  /* 0x7ff0000027060812 */ /* 0x000fe200078efcff */
[----:B------:R-:W-:Y:S02]  /*1b20*/  @!P0 IMAD.MOV.U32 R38, RZ, RZ, RZ ;  /* 0x000000ffff268224 */ /* 0x000fe400078e00ff */
[----:B------:R-:W-:Y:S02]  /*1b30*/  @P0 IMAD.MOV.U32 R38, RZ, RZ, RZ ;  /* 0x000000ffff260224 */ /* 0x000fe400078e00ff */
[----:B------:R-:W-:Y:S01]  /*1b40*/  @P0 IMAD.MOV.U32 R39, RZ, RZ, R6 ;  /* 0x000000ffff270224 */ /* 0x000fe200078e0006 */
[----:B------:R-:W-:Y:S06]  /*1b50*/  BRA `(.L_x_22) ;  /* 0x0000000000147947 */ /* 0x000fec0003800000 */
.L_x_24:
[----:B------:R-:W-:Y:S01]  /*1b60*/  LOP3.LUT R39, R27, 0x80000, RZ, 0xfc, !PT ;  /* 0x000800001b277812 */ /* 0x000fe200078efcff */
[----:B------:R-:W-:Y:S01]  /*1b70*/  IMAD.MOV.U32 R38, RZ, RZ, R26 ;  /* 0x000000ffff267224 */ /* 0x000fe200078e001a */
[----:B------:R-:W-:Y:S06]  /*1b80*/  BRA `(.L_x_22) ;  /* 0x0000000000087947 */ /* 0x000fec0003800000 */
.L_x_23:
[----:B------:R-:W-:Y:S01]  /*1b90*/  LOP3.LUT R39, R29, 0x80000, RZ, 0xfc, !PT ;  /* 0x000800001d277812 */ /* 0x000fe200078efcff */
[----:B------:R-:W-:-:S07]  /*1ba0*/  IMAD.MOV.U32 R38, RZ, RZ, R28 ;  /* 0x000000ffff267224 */ /* 0x000fce00078e001c */
.L_x_22:
[----:B------:R-:W-:Y:S05]  /*1bb0*/  BSYNC.RECONVERGENT B1 ;  /* 0x0000000000017941 */ /* 0x000fea0003800200 */
.L_x_20:
[----:B------:R-:W-:Y:S02]  /*1bc0*/  IMAD.MOV.U32 R6, RZ, RZ, R0 ;  /* 0x000000ffff067224 */ /* 0x000fe400078e0000 */
[----:B------:R-:W-:-:S04]  /*1bd0*/  IMAD.MOV.U32 R7, RZ, RZ, 0x0 ;  /* 0x00000000ff077424 */ /* 0x000fc800078e00ff */
[----:B------:R-:W-:Y:S05]  /*1be0*/  RET.REL.NODEC R6 `(_Z13ComputeStressPKdS0_S0_S0_S0_PdS1_S1_S1_S0_ll) ;  /* 0xffffffe406047950 */ /* 0x000fea0003c3ffff */
.L_x_25:
[----:B------:R-:W-:-:S00]  /*1bf0*/  BRA `(.L_x_25) ;  /* 0xfffffffc00fc7947 */ /* 0x000fc0000383ffff */
[----:B------:R-:W-:-:S00]  /*1c00*/  NOP ;  /* 0x0000000000007918 */ /* 0x000fc00000000000 */
[----:B------:R-:W-:-:S00]  /*1c10*/  NOP ;  /* 0x0000000000007918 */ /* 0x000fc00000000000 */
[----:B------:R-:W-:-:S00]  /*1c20*/  NOP ;  /* 0x0000000000007918 */ /* 0x000fc00000000000 */
[----:B------:R-:W-:-:S00]  /*1c30*/  NOP ;  /* 0x0000000000007918 */ /* 0x000fc00000000000 */
[----:B------:R-:W-:-:S00]  /*1c40*/  NOP ;  /* 0x0000000000007918 */ /* 0x000fc00000000000 */
[----:B------:R-:W-:-:S00]  /*1c50*/  NOP ;  /* 0x0000000000007918 */ /* 0x000fc00000000000 */
[----:B------:R-:W-:-:S00]  /*1c60*/  NOP ;  /* 0x0000000000007918 */ /* 0x000fc00000000000 */
[----:B------:R-:W-:-:S00]  /*1c70*/  NOP ;  /* 0x0000000000007918 */ /* 0x000fc00000000000 */
.L_x_46:


//--------------------- .text._Z11ComputeDispPdS_S_S_PKdS1_S1_S1_S1_ll --------------------------
	.section	.text._Z11ComputeDispPdS_S_S_PKdS1_S1_S1_S1_ll,"ax",@progbits
	.align	128
        .global         _Z11ComputeDispPdS_S_S_PKdS1_S1_S1_S1_ll
        .type           _Z11ComputeDispPdS_S_S_PKdS1_S1_S1_S1_ll,@function
        .size           _Z11ComputeDispPdS_S_S_PKdS1_S1_S1_S1_ll,(.L_x_47 - _Z11ComputeDispPdS_S_S_PKdS1_S1_S1_S1_ll)
        .other          _Z11ComputeDispPdS_S_S_PKdS1_S1_S1_S1_ll,@"STO_CUDA_ENTRY STV_DEFAULT"
_Z11ComputeDispPdS_S_S_PKdS1_S1_S1_S1_ll:
.text._Z11ComputeDispPdS_S_S_PKdS1_S1_S1_S1_ll:
[----:B------:R-:W-:Y:S08]  /*0000*/  LDC R1, c[0x0][0x37c] ;  /* 0x0000df00ff017b82 */ /* 0x000ff00000000800 */
[----:B------:R-:W0:Y:S01]  /*0010*/  LDC.64 R2, c[0x0][0x3c0] ;  /* 0x0000f000ff027b82 */ /* 0x000e220000000a00 */
[----:B------:R-:W0:Y:S01]  /*0020*/  LDCU.64 UR12, c[0x0][0x358] ;  /* 0x00006b00ff0c77ac */ /* 0x000e220008000a00 */
[----:B------:R-:W1:Y:S01]  /*0030*/  S2R R11, SR_TID.X ;  /* 0x00000000000b7919 */ /* 0x000e620000002100 */
[----:B------:R-:W2:Y:S01]  /*0040*/  LDCU.64 UR14, c[0x0][0x3c8] ;  /* 0x00007900ff0e77ac */ /* 0x000ea20008000a00 */
[----:B0-----:R-:W3:Y:S04]  /*0050*/  LDG.E.64 R16, desc[UR12][R2.64] ;  /* 0x0000000c02107981 */ /* 0x001ee8000c1e1b00 */
[----:B------:R-:W4:Y:S04]  /*0060*/  LDG.E.64 R6, desc[UR12][R2.64+0x8] ;  /* 0x0000080c02067981 */ /* 0x000f28000c1e1b00 */
[----:B------:R-:W4:Y:S04]  /*0070*/  LDG.E.64 R8, desc[UR12][R2.64+0x10] ;  /* 0x0000100c02087981 */ /* 0x000f28000c1e1b00 */
[----:B------:R0:W5:Y:S04]  /*0080*/  LDG.E.64 R14, desc[UR12][R2.64+0x28] ;  /* 0x0000280c020e7981 */ /* 0x000168000c1e1b00 */
[----:B------:R0:W5:Y:S01]  /*0090*/  LDG.E.64 R12, desc[UR12][R2.64+0x30] ;  /* 0x0000300c020c7981 */ /* 0x000162000c1e1b00 */
[----:B------:R-:W1:Y:S01]  /*00a0*/  S2UR UR4, SR_CTAID.X ;  /* 0x00000000000479c3 */ /* 0x000e620000002500 */
[----:B------:R-:W-:Y:S01]  /*00b0*/  BSSY.RECONVERGENT B0, `(.L_x_26) ;  /* 0x00000a0000007945 */ /* 0x000fe20003800200 */
[----:B------:R-:W0:Y:S06]  /*00c0*/  S2R R5, SR_TID.Y ;  /* 0x0000000000057919 */ /* 0x000e2c0000002200 */
[----:B------:R-:W1:Y:S08]  /*00d0*/  LDC R10, c[0x0][0x360] ;  /* 0x0000d800ff0a7b82 */ /* 0x000e700000000800 */
[----:B------:R-:W0:Y:S08]  /*00e0*/  S2UR UR5, SR_CTAID.Y ;  /* 0x00000000000579c3 */ /* 0x000e300000002600 */
[----:B------:R-:W0:Y:S01]  /*00f0*/  LDC R4, c[0x0][0x364] ;  /* 0x0000d900ff047b82 */ /* 0x000e220000000800 */
[----:B-1----:R-:W-:-:S05]  /*0100*/  IMAD R10, R10, UR4, R11 ;  /* 0x000000040a0a7c24 */ /* 0x002fca000f8e020b */
[----:B--2---:R-:W-:Y:S02]  /*0110*/  ISETP.GE.U32.AND P0, PT, R10, UR14, PT ;  /* 0x0000000e0a007c0c */ /* 0x004fe4000bf06070 */
[----:B------:R-:W-:-:S04]  /*0120*/  SHF.R.S32.HI R11, RZ, 0x1f, R10 ;  /* 0x0000001fff0b7819 */ /* 0x000fc8000001140a */
[----:B------:R-:W-:-:S04]  /*0130*/  ISETP.GE.AND.EX P0, PT, R11, UR15, PT, P0 ;  /* 0x0000000f0b007c0c */ /* 0x000fc8000bf06300 */
[----:B------:R-:W-:Y:S01]  /*0140*/  ISETP.LT.OR P0, PT, R10, 0x1, P0 ;  /* 0x000000010a00780c */ /* 0x000fe20000701670 */
[----:B0-----:R-:W-:-:S05]  /*0150*/  IMAD R4, R4, UR5, R5 ;  /* 0x0000000504047c24 */ /* 0x001fca000f8e0205 */
[----:B------:R-:W-:Y:S02]  /*0160*/  ISETP.EQ.OR P0, PT, R4, RZ, P0 ;  /* 0x000000ff0400720c */ /* 0x000fe40000702670 */
[----:B---3--:R-:W-:Y:S02]  /*0170*/  R2UR UR6, R16 ;  /* 0x00000000100672ca */ /* 0x008fe400000e0000 */
[----:B------:R-:W-:Y:S02]  /*0180*/  R2UR UR7, R17 ;  /* 0x00000000110772ca */ /* 0x000fe400000e0000 */
[----:B----4-:R-:W-:Y:S02]  /*0190*/  R2UR UR8, R6 ;  /* 0x00000000060872ca */ /* 0x010fe400000e0000 */
[----:B------:R-:W-:Y:S02]  /*01a0*/  R2UR UR9, R7 ;  /* 0x00000000070972ca */ /* 0x000fe400000e0000 */
[----:B------:R-:W-:-:S02]  /*01b0*/  R2UR UR10, R8 ;  /* 0x00000000080a72ca */ /* 0x000fc400000e0000 */
[----:B------:R-:W-:Y:S01]  /*01c0*/  R2UR UR11, R9 ;  /* 0x00000000090b72ca */ /* 0x000fe200000e0000 */
[----:B------:R-:W-:-:S14]  /*01d0*/  @P0 BRA `(.L_x_27) ;  /* 0x0000000800340947 */ /* 0x000fdc0003800000 */
[----:B------:R-:W0:Y:S02]  /*01e0*/  LDCU.64 UR4, c[0x0][0x3d0] ;  /* 0x00007a00ff0477ac */ /* 0x000e240008000a00 */
[----:B0-----:R-:W-:-:S04]  /*01f0*/  UIADD3 UR4, UP0, UPT, UR4, -0x1, URZ ;  /* 0xffffffff04047890 */ /* 0x001fc8000ff1e0ff */
[----:B------:R-:W-:Y:S02]  /*0200*/  UIADD3.X UR5, UPT, UPT, UR5, -0x1, URZ, UP0, !UPT ;  /* 0xffffffff05057890 */ /* 0x000fe400087fe4ff */
[----:B------:R-:W-:-:S04]  /*0210*/  ISETP.LT.U32.AND P0, PT, R4, UR4, PT ;  /* 0x0000000404007c0c */ /* 0x000fc8000bf01070 */
[----:B------:R-:W-:-:S05]  /*0220*/  IMAD.U32 R0, RZ, RZ, UR5 ;  /* 0x00000005ff007e24 */ /* 0x000fca000f8e00ff */
[----:B------:R-:W-:-:S13]  /*0230*/  ISETP.GT.AND.EX P0, PT, R0, RZ, PT, P0 ;  /* 0x000000ff0000720c */ /* 0x000fda0003f04300 */
[----:B------:R-:W-:Y:S05]  /*0240*/  @!P0 BRA `(.L_x_27) ;  /* 0x0000000800188947 */ /* 0x000fea0003800000 */
[----:B------:R-:W0:Y:S01]  /*0250*/  LDCU.64 UR4, c[0x0][0x390] ;  /* 0x00007200ff0477ac */ /* 0x000e220008000a00 */
[----:B------:R-:W-:-:S04]  /*0260*/  IMAD.WIDE.U32 R26, R4, UR14, R10 ;  /* 0x0000000e041a7c25 */ /* 0x000fc8000f8e000a */
[C---:B------:R-:W-:Y:S01]  /*0270*/  IMAD R33, R4.reuse, UR15, R27 ;  /* 0x0000000f04217c24 */ /* 0x040fe2000f8e021b */
[----:B------:R-:W-:-:S05]  /*0280*/  IADD3 R0, P0, PT, R4, R26, RZ ;  /* 0x0000001a04007210 */ /* 0x000fca0007f1e0ff */
[----:B------:R-:W-:Y:S01]  /*0290*/  IMAD.X R3, RZ, RZ, R33, P0 ;  /* 0x000000ffff037224 */ /* 0x000fe200000e0621 */
[----:B0-----:R-:W-:-:S04]  /*02a0*/  LEA R28, P0, R0, UR4, 0x3 ;  /* 0x00000004001c7c11 */ /* 0x001fc8000f8018ff */
[----:B------:R-:W-:-:S05]  /*02b0*/  LEA.HI.X R29, R0, UR5, R3, 0x3, P0 ;  /* 0x00000005001d7c11 */ /* 0x000fca00080f1c03 */
[----:B------:R0:W5:Y:S02]  /*02c0*/  LDG.E.64 R30, desc[UR12][R28.64] ;  /* 0x0000000c1c1e7981 */ /* 0x000164000c1e1b00 */
[----:B-----5:R-:W1:Y:S01]  /*02d0*/  MUFU.RCP64H R3, R15 ;  /* 0x0000000f00037308 */ /* 0x020e620000001800 */
[----:B------:R-:W-:Y:S02]  /*02e0*/  IMAD.MOV.U32 R2, RZ, RZ, 0x1 ;  /* 0x00000001ff027424 */ /* 0x000fe400078e00ff */
[----:B------:R-:W-:-:S05]  /*02f0*/  IMAD.U32 R0, RZ, RZ, UR11 ;  /* 0x0000000bff007e24 */ /* 0x000fca000f8e00ff */
[----:B------:R-:W-:Y:S01]  /*0300*/  FSETP.GEU.AND P1, PT, |R0|, 6.5827683646048100446e-37, PT ;  /* 0x036000000000780b */ /* 0x000fe20003f2e200 */
[----:B-1----:R-:W-:-:S08]  /*0310*/  DFMA R6, -R14, R2, 1 ;  /* 0x3ff000000e06742b */ /* 0x002fd00000000102 */
[----:B------:R-:W-:-:S08]  /*0320*/  DFMA R6, R6, R6, R6 ;  /* 0x000000060606722b */ /* 0x000fd00000000006 */
[----:B------:R-:W-:-:S08]  /*0330*/  DFMA R6, R2, R6, R2 ;  /* 0x000000060206722b */ /* 0x000fd00000000002 */
[----:B------:R-:W-:-:S08]  /*0340*/  DFMA R2, -R14, R6, 1 ;  /* 0x3ff000000e02742b */ /* 0x000fd00000000106 */
[----:B------:R-:W-:-:S08]  /*0350*/  DFMA R2, R6, R2, R6 ;  /* 0x000000020602722b */ /* 0x000fd00000000006 */
[----:B------:R-:W-:-:S08]  /*0360*/  DMUL R6, R2, UR10 ;  /* 0x0000000a02067c28 */ /* 0x000fd00008000000 */
[----:B------:R-:W-:-:S08]  /*0370*/  DFMA R8, -R14, R6, UR10 ;  /* 0x0000000a0e087e2b */ /* 0x000fd00008000106 */
[----:B------:R-:W-:-:S10]  /*0380*/  DFMA R2, R2, R8, R6 ;  /* 0x000000080202722b */ /* 0x000fd40000000006 */
[----:B------:R-:W-:-:S05]  /*0390*/  FFMA R5, RZ, R15, R3 ;  /* 0x0000000fff057223 */ /* 0x000fca0000000003 */
[----:B------:R-:W-:-:S13]  /*03a0*/  FSETP.GT.AND P0, PT, |R5|, 1.469367938527859385e-39, PT ;  /* 0x001000000500780b */ /* 0x000fda0003f04200 */
[----:B0-----:R-:W-:Y:S05]  /*03b0*/  @P0 BRA P1, `(.L_x_28) ;  /* 0x00000000002c0947 */ /* 0x001fea0000800000 */
[----:B------:R-:W-:Y:S01]  /*03c0*/  IMAD.U32 R3, RZ, RZ, UR11 ;  /* 0x0000000bff037e24 */ /* 0x000fe2000f8e00ff */
[----:B------:R-:W-:Y:S01]  /*03d0*/  MOV R0, 0x450 ;  /* 0x0000045000007802 */ /* 0x000fe20000000f00 */
[----:B------:R-:W-:Y:S02]  /*03e0*/  IMAD.U32 R21, RZ, RZ, UR11 ;  /* 0x0000000bff157e24 */ /* 0x000fe4000f8e00ff */
[----:B------:R-:W-:Y:S01]  /*03f0*/  IMAD.U32 R20, RZ, RZ, UR10 ;  /* 0x0000000aff147e24 */ /* 0x000fe2000f8e00ff */
[----:B------:R-:W-:Y:S01]  /*0400*/  MOV R21, R3 ;  /* 0x0000000300157202 */ /* 0x000fe20000000f00 */
[----:B------:R-:W-:Y:S02]  /*0410*/  IMAD.U32 R2, RZ, RZ, UR10 ;  /* 0x0000000aff027e24 */ /* 0x000fe4000f8e00ff */
[----:B------:R-:W-:Y:S02]  /*0420*/  IMAD.MOV.U32 R18, RZ, RZ, R14 ;  /* 0x000000ffff127224 */ /* 0x000fe400078e000e */
[----:B------:R-:W-:-:S07]  /*0430*/  IMAD.MOV.U32 R19, RZ, RZ, R15 ;  /* 0x000000ffff137224 */ /* 0x000fce00078e000f */
[----:B------:R-:W-:Y:S05]  /*0440*/  CALL.REL.NOINC `($__internal_1_$__cuda_sm20_div_rn_f64_full) ;  /* 0x0000001000687944 */ /* 0x000fea0003c00000 */
[----:B------:R-:W-:Y:S02]  /*0450*/  IMAD.MOV.U32 R2, RZ, RZ, R34 ;  /* 0x000000ffff027224 */ /* 0x000fe400078e0022 */
[----:B------:R-:W-:-:S07]  /*0460*/  IMAD.MOV.U32 R3, RZ, RZ, R35 ;  /* 0x000000ffff037224 */ /* 0x000fce00078e0023 */
.L_x_28:
[----:B------:R-:W0:Y:S01]  /*0470*/  LDCU.128 UR16, c[0x0][0x3a0] ;  /* 0x00007400ff1077ac */ /* 0x000e220008000c00 */
[C---:B------:R-:W-:Y:S01]  /*0480*/  IMAD.SHL.U32 R22, R26.reuse, 0x8, RZ ;  /* 0x000000081a167824 */ /* 0x040fe200078e00ff */
[----:B------:R-:W-:-:S04]  /*0490*/  SHF.L.U64.HI R26, R26, 0x3, R33 ;  /* 0x000000031a1a7819 */ /* 0x000fc80000010221 */
[----:B0-----:R-:W-:-:S04]  /*04a0*/  IADD3 R18, P0, PT, R22, UR16, RZ ;  /* 0x0000001016127c10 */ /* 0x001fc8000ff1e0ff */
[----:B------:R-:W-:Y:S02]  /*04b0*/  IADD3.X R19, PT, PT, R26, UR17, RZ, P0, !PT ;  /* 0x000000111a137c10 */ /* 0x000fe400087fe4ff */
[----:B------:R-:W-:-:S03]  /*04c0*/  IADD3 R22, P0, PT, R22, UR18, RZ ;  /* 0x0000001216167c10 */ /* 0x000fc6000ff1e0ff */
[----:B------:R-:W2:Y:S01]  /*04d0*/  LDG.E.64 R16, desc[UR12][R18.64] ;  /* 0x0000000c12107981 */ /* 0x000ea2000c1e1b00 */
[----:B------:R-:W-:-:S03]  /*04e0*/  IADD3.X R23, PT, PT, R26, UR19, RZ, P0, !PT ;  /* 0x000000131a177c10 */ /* 0x000fc600087fe4ff */
[----:B------:R0:W2:Y:S04]  /*04f0*/  LDG.E.64 R20, desc[UR12][R18.64+-0x8] ;  /* 0xfffff80c12147981 */ /* 0x0000a8000c1e1b00 */
[----:B------:R-:W3:Y:S04]  /*0500*/  LDG.E.64 R8, desc[UR12][R22.64] ;  /* 0x0000000c16087981 */ /* 0x000ee8000c1e1b00 */
[----:B------:R-:W4:Y:S01]  /*0510*/  LDG.E.64 R6, desc[UR12][R22.64+-0x8] ;  /* 0xfffff80c16067981 */ /* 0x000f22000c1e1b00 */
[----:B------:R-:W1:Y:S01]  /*0520*/  MUFU.RCP64H R25, UR7 ;  /* 0x0000000700197d08 */ /* 0x000e620008001800 */
[----:B------:R-:W-:Y:S01]  /*0530*/  IMAD.U32 R26, RZ, RZ, UR6 ;  /* 0x00000006ff1a7e24 */ /* 0x000fe2000f8e00ff */
[----:B0-----:R-:W-:Y:S01]  /*0540*/  MOV R19, UR7 ;  /* 0x0000000700137c02 */ /* 0x001fe20008000f00 */
[----:B------:R-:W-:Y:S01]  /*0550*/  IMAD.U32 R27, RZ, RZ, UR7 ;  /* 0x00000007ff1b7e24 */ /* 0x000fe2000f8e00ff */
[----:B------:R-:W-:Y:S01]  /*0560*/  BSSY.RECONVERGENT B1, `(.L_x_29) ;  /* 0x000001b000017945 */ /* 0x000fe20003800200 */
[----:B------:R-:W-:-:S02]  /*0570*/  IMAD.MOV.U32 R24, RZ, RZ, 0x1 ;  /* 0x00000001ff187424 */ /* 0x000fc400078e00ff */
[----:B------:R-:W-:-:S04]  /*0580*/  IMAD.U32 R18, RZ, RZ, UR6 ;  /* 0x00000006ff127e24 */ /* 0x000fc8000f8e00ff */
[----:B-1----:R-:W-:-:S08]  /*0590*/  DFMA R26, R24, -R26, 1 ;  /* 0x3ff00000181a742b */ /* 0x002fd0000000081a */
[----:B------:R-:W-:-:S08]  /*05a0*/  DFMA R26, R26, R26, R26 ;  /* 0x0000001a1a1a722b */ /* 0x000fd0000000001a */
[----:B------:R-:W-:-:S08]  /*05b0*/  DFMA R26, R24, R26, R24 ;  /* 0x0000001a181a722b */ /* 0x000fd00000000018 */
[----:B------:R-:W-:-:S08]  /*05c0*/  DFMA R18, R26, -R18, 1 ;  /* 0x3ff000001a12742b */ /* 0x000fd00000000812 */
[----:B------:R-:W-:Y:S02]  /*05d0*/  DFMA R18, R26, R18, R26 ;  /* 0x000000121a12722b */ /* 0x000fe4000000001a */
[----:B--2---:R-:W-:-:S08]  /*05e0*/  DADD R16, -R16, R20 ;  /* 0x0000000010107229 */ /* 0x004fd00000000114 */
[----:B---3--:R-:W-:-:S08]  /*05f0*/  DADD R8, R16, R8 ;  /* 0x0000000010087229 */ /* 0x008fd00000000008 */
[----:B----4-:R-:W-:-:S08]  /*0600*/  DADD R20, R8, -R6 ;  /* 0x0000000008147229 */ /* 0x010fd00000000806 */
[----:B------:R-:W-:Y:S02]  /*0610*/  DMUL R32, R20, R18 ;  /* 0x0000001214207228 */ /* 0x000fe40000000000 */
[----:B------:R-:W-:-:S06]  /*0620*/  FSETP.GEU.AND P1, PT, |R21|, 6.5827683646048100446e-37, PT ;  /* 0x036000001500780b */ /* 0x000fcc0003f2e200 */
[----:B------:R-:W-:-:S08]  /*0630*/  DFMA R6, R32, -UR6, R20 ;  /* 0x8000000620067c2b */ /* 0x000fd00008000014 */
[----:B------:R-:W-:-:S10]  /*0640*/  DFMA R32, R18, R6, R32 ;  /* 0x000000061220722b */ /* 0x000fd40000000020 */
[----:B------:R-:W-:-:S05]  /*0650*/  FFMA R0, RZ, UR7, R33 ;  /* 0x00000007ff007c23 */ /* 0x000fca0008000021 */
[----:B------:R-:W-:-:S13]  /*0660*/  FSETP.GT.AND P0, PT, |R0|, 1.469367938527859385e-39, PT ;  /* 0x001000000000780b */ /* 0x000fda0003f04200 */
[----:B------:R-:W-:Y:S05]  /*0670*/  @P0 BRA P1, `(.L_x_30) ;  /* 0x0000000000240947 */ /* 0x000fea0000800000 */
[----:B------:R-:W-:Y:S01]  /*0680*/  IMAD.U32 R7, RZ, RZ, UR7 ;  /* 0x00000007ff077e24 */ /* 0x000fe2000f8e00ff */
[----:B------:R-:W-:Y:S01]  /*0690*/  MOV R0, 0x6f0 ;  /* 0x000006f000007802 */ /* 0x000fe20000000f00 */
[----:B------:R-:W-:Y:S02]  /*06a0*/  IMAD.U32 R19, RZ, RZ, UR7 ;  /* 0x00000007ff137e24 */ /* 0x000fe4000f8e00ff */
[----:B------:R-:W-:Y:S02]  /*06b0*/  IMAD.U32 R18, RZ, RZ, UR6 ;  /* 0x00000006ff127e24 */ /* 0x000fe4000f8e00ff */
[----:B------:R-:W-:Y:S02]  /*06c0*/  IMAD.U32 R6, RZ, RZ, UR6 ;  /* 0x00000006ff067e24 */ /* 0x000fe4000f8e00ff */
[----:B------:R-:W-:-:S07]  /*06d0*/  IMAD.MOV.U32 R19, RZ, RZ, R7 ;  /* 0x000000ffff137224 */ /* 0x000fce00078e0007 */
[----:B------:R-:W-:Y:S05]  /*06e0*/  CALL.REL.NOINC `($__internal_1_$__cuda_sm20_div_rn_f64_full) ;  /* 0x0000000c00c07944 */ /* 0x000fea0003c00000 */
[----:B------:R-:W-:Y:S02]  /*06f0*/  IMAD.MOV.U32 R32, RZ, RZ, R34 ;  /* 0x000000ffff207224 */ /* 0x000fe400078e0022 */
[----:B------:R-:W-:-:S07]  /*0700*/  IMAD.MOV.U32 R33, RZ, RZ, R35 ;  /* 0x000000ffff217224 */ /* 0x000fce00078e0023 */
.L_x_30:
[----:B------:R-:W-:Y:S05]  /*0710*/  BSYNC.RECONVERGENT B1 ;  /* 0x0000000000017941 */ /* 0x000fea0003800200 */
.L_x_29:
[----:B------:R-:W0:Y:S01]  /*0720*/  LDCU.64 UR18, c[0x0][0x3c8] ;  /* 0x00007900ff1277ac */ /* 0x000e220008000a00 */
[----:B------:R-:W-:Y:S01]  /*0730*/  IADD3 R6, P0, PT, RZ, -R4, RZ ;  /* 0x80000004ff067210 */ /* 0x000fe20007f1e0ff */
[----:B------:R-:W-:Y:S01]  /*0740*/  IMAD.MOV.U32 R8, RZ, RZ, R10 ;  /* 0x000000ffff087224 */ /* 0x000fe200078e000a */
[C---:B------:R-:W-:Y:S01]  /*0750*/  IADD3 R5, PT, PT, R4.reuse, -0x1, RZ ;  /* 0xffffffff04057810 */ /* 0x040fe20007ffe0ff */
[----:B------:R-:W1:Y:S01]  /*0760*/  LDCU.64 UR16, c[0x0][0x3b8] ;  /* 0x00007700ff1077ac */ /* 0x000e620008000a00 */
[----:B------:R-:W-:Y:S02]  /*0770*/  IMAD.MOV.U32 R9, RZ, RZ, R11 ;  /* 0x000000ffff097224 */ /* 0x000fe400078e000b */
[----:B------:R-:W-:Y:S01]  /*0780*/  IMAD.X R7, RZ, RZ, -0x1, P0 ;  /* 0xffffffffff077424 */ /* 0x000fe200000e06ff */
[----:B0-----:R-:W-:Y:S02]  /*0790*/  UIADD3 UR4, UP0, UPT, UR18, -0x1, URZ ;  /* 0xffffffff12047890 */ /* 0x001fe4000ff1e0ff */
[----:B------:R-:W-:-:S02]  /*07a0*/  IMAD.WIDE.U32 R6, R4, UR18, R6 ;  /* 0x0000001204067c25 */ /* 0x000fc4000f8e0006 */
[----:B------:R-:W-:Y:S02]  /*07b0*/  UIADD3.X UR5, UPT, UPT, UR19, -0x1, URZ, UP0, !UPT ;  /* 0xffffffff13057890 */ /* 0x000fe400087fe4ff */
[----:B------:R-:W-:Y:S01]  /*07c0*/  IMAD R7, R4, UR19, R7 ;  /* 0x0000001304077c24 */ /* 0x000fe2000f8e0207 */
[----:B------:R-:W-:Y:S01]  /*07d0*/  IADD3 R0, P0, PT, R10, R6, RZ ;  /* 0x000000060a007210 */ /* 0x000fe20007f1e0ff */
[----:B------:R-:W-:-:S04]  /*07e0*/  IMAD.WIDE.U32 R8, R5, UR4, R8 ;  /* 0x0000000405087c25 */ /* 0x000fc8000f8e0008 */
[----:B------:R-:W-:Y:S01]  /*07f0*/  IMAD R5, R5, UR5, RZ ;  /* 0x0000000505057c24 */ /* 0x000fe2000f8e02ff */
[----:B-1----:R-:W-:-:S03]  /*0800*/  LEA R6, P1, R8, UR16, 0x3 ;  /* 0x0000001008067c11 */ /* 0x002fc6000f8218ff */
[----:B------:R-:W-:Y:S02]  /*0810*/  IMAD.IADD R5, R9, 0x1, R5 ;  /* 0x0000000109057824 */ /* 0x000fe400078e0205 */
[----:B------:R-:W-:Y:S01]  /*0820*/  IMAD.X R9, R11, 0x1, R7, P0 ;  /* 0x000000010b097824 */ /* 0x000fe200000e0607 */
[----:B------:R-:W-:Y:S02]  /*0830*/  LEA R18, P0, R0, UR16, 0x3 ;  /* 0x0000001000127c11 */ /* 0x000fe4000f8018ff */
[----:B------:R-:W-:Y:S02]  /*0840*/  LEA.HI.X R7, R8, UR17, R5, 0x3, P1 ;  /* 0x0000001108077c11 */ /* 0x000fe400088f1c05 */
[----:B------:R-:W-:-:S04]  /*0850*/  LEA.HI.X R19, R0, UR17, R9, 0x3, P0 ;  /* 0x0000001100137c11 */ /* 0x000fc800080f1c09 */
[----:B------:R-:W2:Y:S04]  /*0860*/  LDG.E.64 R6, desc[UR12][R6.64+-0x8] ;  /* 0xfffff80c06067981 */ /* 0x000ea8000c1e1b00 */
[----:B------:R-:W2:Y:S01]  /*0870*/  LDG.E.64 R20, desc[UR12][R18.64+-0x8] ;  /* 0xfffff80c12147981 */ /* 0x000ea2000c1e1b00 */
[----:B------:R-:W0:Y:S01]  /*0880*/  MUFU.RCP64H R9, UR9 ;  /* 0x0000000900097d08 */ /* 0x000e220008001800 */
[----:B------:R-:W-:Y:S01]  /*0890*/  IMAD.U32 R16, RZ, RZ, UR8 ;  /* 0x00000008ff107e24 */ /* 0x000fe2000f8e00ff */
[----:B------:R-:W-:Y:S01]  /*08a0*/  BSSY.RECONVERGENT B1, `(.L_x_31) ;  /* 0x000001c000017945 */ /* 0x000fe20003800200 */
[----:B------:R-:W-:Y:S02]  /*08b0*/  IMAD.U32 R17, RZ, RZ, UR9 ;  /* 0x00000009ff117e24 */ /* 0x000fe4000f8e00ff */
[----:B------:R-:W-:-:S02]  /*08c0*/  IMAD.MOV.U32 R8, RZ, RZ, 0x1 ;  /* 0x00000001ff087424 */ /* 0x000fc400078e00ff */
[----:B------:R-:W-:Y:S02]  /*08d0*/  IMAD.U32 R26, RZ, RZ, UR10 ;  /* 0x0000000aff1a7e24 */ /* 0x000fe4000f8e00ff */
[----:B------:R-:W-:-:S06]  /*08e0*/  IMAD.U32 R27, RZ, RZ, UR11 ;  /* 0x0000000bff1b7e24 */ /* 0x000fcc000f8e00ff */
[----:B------:R-:W-:Y:S02]  /*08f0*/  DFMA R26, R12, -R26, 1 ;  /* 0x3ff000000c1a742b */ /* 0x000fe4000000081a */
[----:B0-----:R-:W-:-:S08]  /*0900*/  DFMA R16, R8, -R16, 1 ;  /* 0x3ff000000810742b */ /* 0x001fd00000000810 */
[----:B------:R-:W-:-:S08]  /*0910*/  DFMA R16, R16, R16, R16 ;  /* 0x000000101010722b */ /* 0x000fd00000000010 */
[----:B------:R-:W-:Y:S01]  /*0920*/  DFMA R16, R8, R16, R8 ;  /* 0x000000100810722b */ /* 0x000fe20000000008 */
[----:B------:R-:W-:Y:S01]  /*0930*/  IMAD.U32 R8, RZ, RZ, UR8 ;  /* 0x00000008ff087e24 */ /* 0x000fe2000f8e00ff */
[----:B------:R-:W-:-:S06]  /*0940*/  MOV R9, UR9 ;  /* 0x0000000900097c02 */ /* 0x000fcc0008000f00 */
[----:B------:R-:W-:-:S08]  /*0950*/  DFMA R8, R16, -R8, 1 ;  /* 0x3ff000001008742b */ /* 0x000fd00000000808 */
[----:B------:R-:W-:Y:S02]  /*0960*/  DFMA R8, R16, R8, R16 ;  /* 0x000000081008722b */ /* 0x000fe40000000010 */
[----:B--2---:R-:W-:-:S08]  /*0970*/  DADD R20, R20, -R6 ;  /* 0x0000000014147229 */ /* 0x004fd00000000806 */
        /* <DEDUP_REMOVED lines=14> */
.L_x_32:
[----:B------:R-:W-:Y:S05]  /*0a60*/  BSYNC.RECONVERGENT B1 ;  /* 0x0000000000017941 */ /* 0x000fea0003800200 */
.L_x_31:
[----:B------:R-:W-:-:S08]  /*0a70*/  DADD R32, R34, R32 ;  /* 0x0000000022207229 */ /* 0x000fd00000000020 */
[----:B------:R-:W-:-:S08]  /*0a80*/  DMUL R32, R32, R2 ;  /* 0x0000000220207228 */ /* 0x000fd00000000000 */
[----:B------:R-:W-:-:S07]  /*0a90*/  DFMA R26, R30, R26, R32 ;  /* 0x0000001a1e1a722b */ /* 0x000fce0000000020 */
[----:B------:R0:W-:Y:S04]  /*0aa0*/  STG.E.64 desc[UR12][R28.64], R26 ;  /* 0x0000001a1c007986 */ /* 0x0001e8000c101b0c */
.L_x_27:
[----:B------:R-:W-:Y:S05]  /*0ab0*/  BSYNC.RECONVERGENT B0 ;  /* 0x0000000000007941 */ /* 0x000fea0003800200 */
.L_x_26:
[----:B------:R-:W1:Y:S01]  /*0ac0*/  LDCU.64 UR14, c[0x0][0x3c8] ;  /* 0x00007900ff0e77ac */ /* 0x000e620008000a00 */
[----:B------:R-:W-:Y:S01]  /*0ad0*/  BSSY.RECONVERGENT B0, `(.L_x_33) ;  /* 0x0000095000007945 */ /* 0x000fe20003800200 */
[----:B------:R-:W2:Y:S01]  /*0ae0*/  LDCU.64 UR16, c[0x0][0x3d0] ;  /* 0x00007a00ff1077ac */ /* 0x000ea20008000a00 */
[----:B-1----:R-:W-:-:S04]  /*0af0*/  UIADD3 UR4, UP0, UPT, UR14, -0x1, URZ ;  /* 0xffffffff0e047890 */ /* 0x002fc8000ff1e0ff */
[----:B------:R-:W-:Y:S01]  /*0b00*/  UIADD3.X UR5, UPT, UPT, UR15, -0x1, URZ, UP0, !UPT ;  /* 0xffffffff0f057890 */ /* 0x000fe200087fe4ff */
[----:B--2---:R-:W-:Y:S02]  /*0b10*/  ISETP.GE.U32.AND P0, PT, R4, UR16, PT ;  /* 0x0000001004007c0c */ /* 0x004fe4000bf06070 */
[----:B------:R-:W-:Y:S02]  /*0b20*/  ISETP.GE.U32.AND P1, PT, R10, UR4, PT ;  /* 0x000000040a007c0c */ /* 0x000fe4000bf26070 */
[----:B------:R-:W-:Y:S01]  /*0b30*/  ISETP.GE.AND.EX P0, PT, RZ, UR17, PT, P0 ;  /* 0x00000011ff007c0c */ /* 0x000fe2000bf06300 */
[----:B------:R-:W-:-:S05]  /*0b40*/  IMAD.U32 R3, RZ, RZ, UR5 ;  /* 0x00000005ff037e24 */ /* 0x000fca000f8e00ff */
[----:B------:R-:W-:-:S04]  /*0b50*/  ISETP.LE.OR.EX P0, PT, R3, R11, P0, P1 ;  /* 0x0000000b0300720c */ /* 0x000fc80000703710 */
[----:B------:R-:W-:-:S04]  /*0b60*/  ISETP.LT.OR P0, PT, R10, 0x1, P0 ;  /* 0x000000010a00780c */ /* 0x000fc80000701670 */
[----:B------:R-:W-:-:S13]  /*0b70*/  ISETP.EQ.OR P0, PT, R4, RZ, P0 ;  /* 0x000000ff0400720c */ /* 0x000fda0000702670 */
[----:B------:R-:W-:Y:S05]  /*0b80*/  @P0 BRA `(.L_x_34) ;  /* 0x0000000800240947 */ /* 0x000fea0003800000 */
[----:B------:R-:W0:Y:S01]  /*0b90*/  LDCU.64 UR4, c[0x0][0x398] ;  /* 0x00007300ff0477ac */ /* 0x000e220008000a00 */
[----:B------:R-:W-:Y:S01]  /*0ba0*/  MOV R2, R10 ;  /* 0x0000000a00027202 */ /* 0x000fe20000000f00 */
[----:B------:R-:W-:-:S04]  /*0bb0*/  IMAD.MOV.U32 R3, RZ, RZ, R11 ;  /* 0x000000ffff037224 */ /* 0x000fc800078e000b */
[----:B------:R-:W-:-:S04]  /*0bc0*/  IMAD.WIDE.U32 R2, R4, UR14, R2 ;  /* 0x0000000e04027c25 */ /* 0x000fc8000f8e0002 */
[----:B------:R-:W-:Y:S02]  /*0bd0*/  IMAD R3, R4, UR15, R3 ;  /* 0x0000000f04037c24 */ /* 0x000fe4000f8e0203 */
[----:B------:R-:W-:-:S03]  /*0be0*/  IMAD.SHL.U32 R31, R2, 0x8, RZ ;  /* 0x00000008021f7824 */ /* 0x000fc600078e00ff */
[----:B------:R-:W-:Y:S02]  /*0bf0*/  SHF.L.U64.HI R30, R2, 0x3, R3 ;  /* 0x00000003021e7819 */ /* 0x000fe40000010203 */
[----:B0-----:R-:W-:-:S04]  /*0c00*/  IADD3 R26, P0, PT, R31, UR4, RZ ;  /* 0x000000041f1a7c10 */ /* 0x001fc8000ff1e0ff */
[----:B------:R-:W-:-:S05]  /*0c10*/  IADD3.X R27, PT, PT, R30, UR5, RZ, P0, !PT ;  /* 0x000000051e1b7c10 */ /* 0x000fca00087fe4ff */
        /* <DEDUP_REMOVED lines=17> */
[----:B------:R-:W-:Y:S01]  /*0d30*/  MOV R18, R14 ;  /* 0x0000000e00127202 */ /* 0x000fe20000000f00 */
[----:B------:R-:W-:Y:S01]  /*0d40*/  IMAD.U32 R21, RZ, RZ, UR11 ;  /* 0x0000000bff157e24 */ /* 0x000fe2000f8e00ff */
[----:B------:R-:W-:Y:S01]  /*0d50*/  MOV R0, 0xdb0 ;  /* 0x00000db000007802 */ /* 0x000fe20000000f00 */
[----:B------:R-:W-:Y:S02]  /*0d60*/  IMAD.U32 R20, RZ, RZ, UR10 ;  /* 0x0000000aff147e24 */ /* 0x000fe4000f8e00ff */
[----:B------:R-:W-:Y:S02]  /*0d70*/  IMAD.U32 R2, RZ, RZ, UR10 ;  /* 0x0000000aff027e24 */ /* 0x000fe4000f8e00ff */
[----:B------:R-:W-:Y:S02]  /*0d80*/  IMAD.MOV.U32 R19, RZ, RZ, R15 ;  /* 0x000000ffff137224 */ /* 0x000fe400078e000f */
[----:B------:R-:W-:-:S07]  /*0d90*/  IMAD.MOV.U32 R21, RZ, RZ, R3 ;  /* 0x000000ffff157224 */ /* 0x000fce00078e0003 */
[----:B------:R-:W-:Y:S05]  /*0da0*/  CALL.REL.NOINC `($__internal_1_$__cuda_sm20_div_rn_f64_full) ;  /* 0x0000000800107944 */ /* 0x000fea0003c00000 */
[----:B------:R-:W-:Y:S02]  /*0db0*/  IMAD.MOV.U32 R2, RZ, RZ, R34 ;  /* 0x000000ffff027224 */ /* 0x000fe400078e0022 */
[----:B------:R-:W-:-:S07]  /*0dc0*/  IMAD.MOV.U32 R3, RZ, RZ, R35 ;  /* 0x000000ffff037224 */ /* 0x000fce00078e0023 */
.L_x_35:
[----:B------:R-:W0:Y:S01]  /*0dd0*/  LDCU.64 UR18, c[0x0][0x3c8] ;  /* 0x00007900ff1277ac */ /* 0x000e220008000a00 */
[----:B------:R-:W-:Y:S02]  /*0de0*/  VIADD R14, R4, 0xffffffff ;  /* 0xffffffff040e7836 */ /* 0x000fe40000000000 */
[----:B------:R-:W-:Y:S01]  /*0df0*/  IMAD.MOV.U32 R6, RZ, RZ, R10 ;  /* 0x000000ffff067224 */ /* 0x000fe200078e000a */
[----:B------:R-:W1:Y:S01]  /*0e00*/  LDCU.64 UR16, c[0x0][0x3a0] ;  /* 0x00007400ff1077ac */ /* 0x000e620008000a00 */
[----:B------:R-:W-:Y:S01]  /*0e10*/  IMAD.MOV.U32 R7, RZ, RZ, R11 ;  /* 0x000000ffff077224 */ /* 0x000fe200078e000b */
[----:B------:R-:W2:Y:S01]  /*0e20*/  LDCU.64 UR4, c[0x0][0x3b0] ;  /* 0x00007600ff0477ac */ /* 0x000ea20008000a00 */
[----:B0-----:R-:W-:-:S04]  /*0e30*/  IMAD.WIDE.U32 R6, R14, UR18, R6 ;  /* 0x000000120e067c25 */ /* 0x001fc8000f8e0006 */
[----:B------:R-:W-:Y:S01]  /*0e40*/  IMAD R5, R14, UR19, R7 ;  /* 0x000000130e057c24 */ /* 0x000fe2000f8e0207 */
[----:B-1----:R-:W-:Y:S01]  /*0e50*/  IADD3 R20, P1, PT, R31, UR16, RZ ;  /* 0x000000101f147c10 */ /* 0x002fe2000ff3e0ff */
[----:B------:R-:W-:-:S03]  /*0e60*/  IMAD.SHL.U32 R8, R6, 0x8, RZ ;  /* 0x0000000806087824 */ /* 0x000fc600078e00ff */
[----:B------:R-:W-:Y:S02]  /*0e70*/  SHF.L.U64.HI R0, R6, 0x3, R5 ;  /* 0x0000000306007819 */ /* 0x000fe40000010205 */
[----:B------:R-:W-:Y:S02]  /*0e80*/  IADD3 R18, P0, PT, R8, UR16, RZ ;  /* 0x0000001008127c10 */ /* 0x000fe4000ff1e0ff */
[----:B------:R-:W-:Y:S02]  /*0e90*/  IADD3.X R21, PT, PT, R30, UR17, RZ, P1, !PT ;  /* 0x000000111e157c10 */ /* 0x000fe40008ffe4ff */
[----:B------:R-:W-:Y:S02]  /*0ea0*/  IADD3.X R19, PT, PT, R0, UR17, RZ, P0, !PT ;  /* 0x0000001100137c10 */ /* 0x000fe400087fe4ff */
[----:B--2---:R-:W-:Y:S01]  /*0eb0*/  IADD3 R16, P0, PT, R31, UR4, RZ ;  /* 0x000000041f107c10 */ /* 0x004fe2000ff1e0ff */
[----:B------:R-:W2:Y:S04]  /*0ec0*/  LDG.E.64 R6, desc[UR12][R20.64] ;  /* 0x0000000c14067981 */ /* 0x000ea8000c1e1b00 */
[----:B------:R-:W2:Y:S01]  /*0ed0*/  LDG.E.64 R18, desc[UR12][R18.64] ;  /* 0x0000000c12127981 */ /* 0x000ea2000c1e1b00 */
[----:B------:R-:W-:-:S02]  /*0ee0*/  IADD3.X R17, PT, PT, R30, UR5, RZ, P0, !PT ;  /* 0x000000051e117c10 */ /* 0x000fc400087fe4ff */
[----:B------:R-:W-:-:S04]  /*0ef0*/  IADD3 R8, P0, PT, R8, UR4, RZ ;  /* 0x0000000408087c10 */ /* 0x000fc8000ff1e0ff */
[----:B------:R-:W3:Y:S01]  /*0f00*/  LDG.E.64 R16, desc[UR12][R16.64] ;  /* 0x0000000c10107981 */ /* 0x000ee2000c1e1b00 */
[----:B------:R-:W-:-:S06]  /*0f10*/  IADD3.X R9, PT, PT, R0, UR5, RZ, P0, !PT ;  /* 0x0000000500097c10 */ /* 0x000fcc00087fe4ff */
[----:B------:R-:W4:Y:S01]  /*0f20*/  LDG.E.64 R8, desc[UR12][R8.64] ;  /* 0x0000000c08087981 */ /* 0x000f22000c1e1b00 */
[----:B------:R-:W0:Y:S01]  /*0f30*/  MUFU.RCP64H R23, UR9 ;  /* 0x0000000900177d08 */ /* 0x000e220008001800 */
[----:B------:R-:W-:Y:S01]  /*0f40*/  MOV R24, UR8 ;  /* 0x0000000800187c02 */ /* 0x000fe20008000f00 */
[----:B------:R-:W-:Y:S01]  /*0f50*/  IMAD.U32 R25, RZ, RZ, UR9 ;  /* 0x00000009ff197e24 */ /* 0x000fe2000f8e00ff */
[----:B------:R-:W-:Y:S01]  /*0f60*/  BSSY.RECONVERGENT B1, `(.L_x_36) ;  /* 0x000001c000017945 */ /* 0x000fe20003800200 */
[----:B------:R-:W-:-:S06]  /*0f70*/  IMAD.MOV.U32 R22, RZ, RZ, 0x1 ;  /* 0x00000001ff167424 */ /* 0x000fcc00078e00ff */
[----:B0-----:R-:W-:-:S08]  /*0f80*/  DFMA R24, R22, -R24, 1 ;  /* 0x3ff000001618742b */ /* 0x001fd00000000818 */
[----:B------:R-:W-:-:S08]  /*0f90*/  DFMA R24, R24, R24, R24 ;  /* 0x000000181818722b */ /* 0x000fd00000000018 */
[----:B------:R-:W-:Y:S02]  /*0fa0*/  DFMA R24, R22, R24, R22 ;  /* 0x000000181618722b */ /* 0x000fe40000000016 */
[----:B--2---:R-:W-:Y:S01]  /*0fb0*/  DADD R6, -R6, R18 ;  /* 0x0000000006067229 */ /* 0x004fe20000000112 */
[----:B------:R-:W-:Y:S02]  /*0fc0*/  IMAD.U32 R18, RZ, RZ, UR8 ;  /* 0x00000008ff127e24 */ /* 0x000fe4000f8e00ff */
[----:B------:R-:W-:-:S05]  /*0fd0*/  IMAD.U32 R19, RZ, RZ, UR9 ;  /* 0x00000009ff137e24 */ /* 0x000fca000f8e00ff */
[----:B---3--:R-:W-:Y:S02]  /*0fe0*/  DADD R6, R6, R16 ;  /* 0x0000000006067229 */ /* 0x008fe40000000010 */
[----:B------:R-:W-:-:S06]  /*0ff0*/  DFMA R18, R24, -R18, 1 ;  /* 0x3ff000001812742b */ /* 0x000fcc0000000812 */
[----:B----4-:R-:W-:Y:S02]  /*1000*/  DADD R20, R6, -R8 ;  /* 0x0000000006147229 */ /* 0x010fe40000000808 */
[----:B------:R-:W-:-:S08]  /*1010*/  DFMA R18, R24, R18, R24 ;  /* 0x000000121812722b */ /* 0x000fd00000000018 */
[----:B------:R-:W-:Y:S01]  /*1020*/  DMUL R30, R18, R20 ;  /* 0x00000014121e7228 */ /* 0x000fe20000000000 */
[----:B------:R-:W-:-:S07]  /*1030*/  FSETP.GEU.AND P1, PT, |R21|, 6.5827683646048100446e-37, PT ;  /* 0x036000001500780b */ /* 0x000fce0003f2e200 */
        /* <DEDUP_REMOVED lines=8> */
[----:B------:R-:W-:Y:S01]  /*10c0*/  IMAD.U32 R18, RZ, RZ, UR8 ;  /* 0x00000008ff127e24 */ /* 0x000fe2000f8e00ff */
[----:B------:R-:W-:Y:S01]  /*10d0*/  MOV R19, R7 ;  /* 0x0000000700137202 */ /* 0x000fe20000000f00 */
[----:B------:R-:W-:-:S07]  /*10e0*/  IMAD.U32 R6, RZ, RZ, UR8 ;  /* 0x00000008ff067e24 */ /* 0x000fce000f8e00ff */
[----:B------:R-:W-:Y:S05]  /*10f0*/  CALL.REL.NOINC `($__internal_1_$__cuda_sm20_div_rn_f64_full) ;  /* 0x00000004003c7944 */ /* 0x000fea0003c00000 */
[----:B------:R-:W-:Y:S02]  /*1100*/  IMAD.MOV.U32 R30, RZ, RZ, R34 ;  /* 0x000000ffff1e7224 */ /* 0x000fe400078e0022 */
[----:B------:R-:W-:-:S07]  /*1110*/  IMAD.MOV.U32 R31, RZ, RZ, R35 ;  /* 0x000000ffff1f7224 */ /* 0x000fce00078e0023 */
.L_x_37:
[----:B------:R-:W-:Y:S05]  /*1120*/  BSYNC.RECONVERGENT B1 ;  /* 0x0000000000017941 */ /* 0x000fea0003800200 */
.L_x_36:
[----:B------:R-:W0:Y:S01]  /*1130*/  LDCU.64 UR4, c[0x0][0x3c8] ;  /* 0x00007900ff0477ac */ /* 0x000e220008000a00 */
[----:B------:R-:W-:Y:S01]  /*1140*/  IADD3 R6, P0, PT, RZ, -R14, RZ ;  /* 0x8000000eff067210 */ /* 0x000fe20007f1e0ff */
[----:B------:R-:W1:Y:S04]  /*1150*/  LDCU.64 UR16, c[0x0][0x3b8] ;  /* 0x00007700ff1077ac */ /* 0x000e680008000a00 */
[----:B------:R-:W-:Y:S02]  /*1160*/  IMAD.X R7, RZ, RZ, -0x1, P0 ;  /* 0xffffffffff077424 */ /* 0x000fe400000e06ff */
[----:B0-----:R-:W-:-:S04]  /*1170*/  IMAD.WIDE.U32 R6, R14, UR4, R6 ;  /* 0x000000040e067c25 */ /* 0x001fc8000f8e0006 */
[----:B------:R-:W-:Y:S01]  /*1180*/  IMAD R5, R14, UR5, R7 ;  /* 0x000000050e057c24 */ /* 0x000fe2000f8e0207 */
[----:B------:R-:W-:-:S05]  /*1190*/  IADD3 R7, P0, PT, R10, R6, RZ ;  /* 0x000000060a077210 */ /* 0x000fca0007f1e0ff */
[----:B------:R-:W-:Y:S01]  /*11a0*/  IMAD.X R0, R11, 0x1, R5, P0 ;  /* 0x000000010b007824 */ /* 0x000fe200000e0605 */
[----:B-1----:R-:W-:-:S04]  /*11b0*/  LEA R6, P0, R7, UR16, 0x3 ;  /* 0x0000001007067c11 */ /* 0x002fc8000f8018ff */
[----:B------:R-:W-:-:S05]  /*11c0*/  LEA.HI.X R7, R7, UR17, R0, 0x3, P0 ;  /* 0x0000001107077c11 */ /* 0x000fca00080f1c00 */
[----:B------:R-:W2:Y:S04]  /*11d0*/  LDG.E.64 R8, desc[UR12][R6.64] ;  /* 0x0000000c06087981 */ /* 0x000ea8000c1e1b00 */
[----:B------:R-:W2:Y:S01]  /*11e0*/  LDG.E.64 R14, desc[UR12][R6.64+-0x8] ;  /* 0xfffff80c060e7981 */ /* 0x000ea2000c1e1b00 */
[----:B------:R-:W0:Y:S01]  /*11f0*/  MUFU.RCP64H R17, UR7 ;  /* 0x0000000700117d08 */ /* 0x000e220008001800 */
[----:B------:R-:W-:Y:S01]  /*1200*/  IMAD.U32 R18, RZ, RZ, UR6 ;  /* 0x00000006ff127e24 */ /* 0x000fe2000f8e00ff */
[----:B------:R-:W-:Y:S01]  /*1210*/  BSSY.RECONVERGENT B1, `(.L_x_38) ;  /* 0x000001c000017945 */ /* 0x000fe20003800200 */
[----:B------:R-:W-:Y:S02]  /*1220*/  IMAD.U32 R19, RZ, RZ, UR7 ;  /* 0x00000007ff137e24 */ /* 0x000fe4000f8e00ff */
[----:B------:R-:W-:-:S06]  /*1230*/  IMAD.MOV.U32 R16, RZ, RZ, 0x1 ;  /* 0x00000001ff107424 */ /* 0x000fcc00078e00ff */
        /* <DEDUP_REMOVED lines=11> */
[----:B------:R-:W-:Y:S01]  /*12f0*/  DFMA R34, R16, R6, R34 ;  /* 0x000000061022722b */ /* 0x000fe20000000022 */
[----:B------:R-:W-:Y:S02]  /*1300*/  IMAD.U32 R6, RZ, RZ, UR10 ;  /* 0x0000000aff067e24 */ /* 0x000fe4000f8e00ff */
[----:B------:R-:W-:-:S07]  /*1310*/  IMAD.U32 R7, RZ, RZ, UR11 ;  /* 0x0000000bff077e24 */ /* 0x000fce000f8e00ff */
[----:B------:R-:W-:Y:S01]  /*1320*/  FFMA R0, RZ, UR7, R35 ;  /* 0x00000007ff007c23 */ /* 0x000fe20008000023 */
[----:B------:R-:W-:-:S04]  /*1330*/  DFMA R12, R12, -R6, 1 ;  /* 0x3ff000000c0c742b */ /* 0x000fc80000000806 */
        /* <DEDUP_REMOVED lines=9> */
.L_x_39:
[----:B------:R-:W-:Y:S05]  /*13d0*/  BSYNC.RECONVERGENT B1 ;  /* 0x0000000000017941 */ /* 0x000fea0003800200 */
.L_x_38:
[----:B------:R-:W-:-:S08]  /*13e0*/  DADD R30, R34, R30 ;  /* 0x00000000221e7229 */ /* 0x000fd0000000001e */
[----:B------:R-:W-:-:S08]  /*13f0*/  DMUL R30, R30, R2 ;  /* 0x000000021e1e7228 */ /* 0x000fd00000000000 */
[----:B------:R-:W-:-:S07]  /*1400*/  DFMA R12, R28, R12, R30 ;  /* 0x0000000c1c0c722b */ /* 0x000fce000000001e */
[----:B------:R1:W-:Y:S04]  /*1410*/  STG.E.64 desc[UR12][R26.64], R12 ;  /* 0x0000000c1a007986 */ /* 0x0003e8000c101b0c */
.L_x_34:
[----:B------:R-:W-:Y:S05]  /*1420*/  BSYNC.RECONVERGENT B0 ;  /* 0x0000000000007941 */ /* 0x000fea0003800200 */
.L_x_33:
[----:B------:R-:W2:Y:S01]  /*1430*/  LDCU.64 UR4, c[0x0][0x3c8] ;  /* 0x00007900ff0477ac */ /* 0x000ea20008000a00 */
[----:B------:R-:W3:Y:S01]  /*1440*/  LDCU.128 UR16, c[0x0][0x380] ;  /* 0x00007000ff1077ac */ /* 0x000ee20008000c00 */
[----:B------:R-:W4:Y:S01]  /*1450*/  LDCU.128 UR20, c[0x0][0x390] ;  /* 0x00007200ff1477ac */ /* 0x000f220008000c00 */
[----:B--2---:R-:W-:-:S04]  /*1460*/  IMAD.WIDE.U32 R10, R4, UR4, R10 ;  /* 0x00000004040a7c25 */ /* 0x004fc8000f8e000a */
[C---:B------:R-:W-:Y:S01]  /*1470*/  IMAD R9, R4.reuse, UR5, R11 ;  /* 0x0000000504097c24 */ /* 0x040fe2000f8e020b */
[----:B------:R-:W-:-:S04]  /*1480*/  IADD3 R0, P0, PT, R4, R10, RZ ;  /* 0x0000000a04007210 */ /* 0x000fc80007f1e0ff */
[----:B------:R-:W-:Y:S01]  /*1490*/  SHF.L.U32 R6, R0, 0x3, RZ ;  /* 0x0000000300067819 */ /* 0x000fe200000006ff */
[----:B------:R-:W-:-:S03]  /*14a0*/  IMAD.X R3, RZ, RZ, R9, P0 ;  /* 0x000000ffff037224 */ /* 0x000fc600000e0609 */
[----:B---3--:R-:W-:Y:S02]  /*14b0*/  IADD3 R2, P0, PT, R6, UR16, RZ ;  /* 0x0000001006027c10 */ /* 0x008fe4000ff1e0ff */
[----:B------:R-:W-:Y:S02]  /*14c0*/  SHF.L.U64.HI R0, R0, 0x3, R3 ;  /* 0x0000000300007819 */ /* 0x000fe40000010203 */
[----:B----4-:R-:W-:Y:S02]  /*14d0*/  IADD3 R6, P1, PT, R6, UR20, RZ ;  /* 0x0000001406067c10 */ /* 0x010fe4000ff3e0ff */
[C---:B------:R-:W-:Y:S02]  /*14e0*/  IADD3.X R3, PT, PT, R0.reuse, UR17, RZ, P0, !PT ;  /* 0x0000001100037c10 */ /* 0x040fe400087fe4ff */
[----:B------:R-:W-:-:S03]  /*14f0*/  IADD3.X R7, PT, PT, R0, UR21, RZ, P1, !PT ;  /* 0x0000001500077c10 */ /* 0x000fc60008ffe4ff */
[----:B------:R-:W2:Y:S04]  /*1500*/  LDG.E.64 R4, desc[UR12][R2.64] ;  /* 0x0000000c02047981 */ /* 0x000ea8000c1e1b00 */
[----:B------:R-:W2:Y:S01]  /*1510*/  LDG.E.64 R6, desc[UR12][R6.64] ;  /* 0x0000000c06067981 */ /* 0x000ea2000c1e1b00 */
[C---:B------:R-:W-:Y:S01]  /*1520*/  IMAD.SHL.U32 R0, R10.reuse, 0x8, RZ ;  /* 0x000000080a007824 */ /* 0x040fe200078e00ff */
[----:B------:R-:W-:-:S04]  /*1530*/  SHF.L.U64.HI R11, R10, 0x3, R9 ;  /* 0x000000030a0b7819 */ /* 0x000fc80000010209 */
[C---:B------:R-:W-:Y:S02]  /*1540*/  IADD3 R8, P0, PT, R0.reuse, UR18, RZ ;  /* 0x0000001200087c10 */ /* 0x040fe4000ff1e0ff */
[----:B------:R-:W-:Y:S02]  /*1550*/  IADD3 R10, P1, PT, R0, UR22, RZ ;  /* 0x00000016000a7c10 */ /* 0x000fe4000ff3e0ff */
[C---:B------:R-:W-:Y:S02]  /*1560*/  IADD3.X R9, PT, PT, R11.reuse, UR19, RZ, P0, !PT ;  /* 0x000000130b097c10 */ /* 0x040fe400087fe4ff */
[----:B------:R-:W-:Y:S01]  /*1570*/  IADD3.X R11, PT, PT, R11, UR23, RZ, P1, !PT ;  /* 0x000000170b0b7c10 */ /* 0x000fe20008ffe4ff */
[----:B--2---:R-:W-:-:S07]  /*1580*/  DFMA R4, R6, UR10, R4 ;  /* 0x0000000a06047c2b */ /* 0x004fce0008000004 */
[----:B------:R-:W-:Y:S04]  /*1590*/  STG.E.64 desc[UR12][R2.64], R4 ;  /* 0x0000000402007986 */ /* 0x000fe8000c101b0c */
[----:B------:R-:W2:Y:S04]  /*15a0*/  LDG.E.64 R10, desc[UR12][R10.64] ;  /* 0x0000000c0a0a7981 */ /* 0x000ea8000c1e1b00 */
[----:B------:R-:W2:Y:S02]  /*15b0*/  LDG.E.64 R6, desc[UR12][R8.64] ;  /* 0x0000000c08067981 */ /* 0x000ea4000c1e1b00 */
[----:B--2---:R-:W-:-:S07]  /*15c0*/  DFMA R6, R10, UR10, R6 ;  /* 0x0000000a0a067c2b */ /* 0x004fce0008000006 */
[----:B------:R-:W-:Y:S01]  /*15d0*/  STG.E.64 desc[UR12][R8.64], R6 ;  /* 0x0000000608007986 */ /* 0x000fe2000c101b0c */
[----:B------:R-:W-:Y:S05]  /*15e0*/  EXIT ;  /* 0x000000000000794d */ /* 0x000fea0003800000 */
        .weak           $__internal_1_$__cuda_sm20_div_rn_f64_full
        .type           $__internal_1_$__cuda_sm20_div_rn_f64_full,@function
        .size           $__internal_1_$__cuda_sm20_div_rn_f64_full,(.L_x_47 - $__internal_1_$__cuda_sm20_div_rn_f64_full)
$__internal_1_$__cuda_sm20_div_rn_f64_full:
        /* <DEDUP_REMOVED lines=31> */
[----:B------:R-:W-:Y:S02]  /*17e0*/  DMUL R34, R36, R22 ;  /* 0x0000001624227228 */ /* 0x000fe40000000000 */
[----:B------:R-:W-:-:S05]  /*17f0*/  VIADD R9, R7, 0xffffffff ;  /* 0xffffffff07097836 */ /* 0x000fca0000000000 */
[----:B------:R-:W-:Y:S01]  /*1800*/  ISETP.GT.U32.AND P0, PT, R9, 0x7feffffe, PT ;  /* 0x7feffffe0900780c */ /* 0x000fe20003f04070 */
[----:B------:R-:W-:Y:S01]  /*1810*/  DFMA R24, R34, -R16, R22 ;  /* 0x800000102218722b */ /* 0x000fe20000000016 */
[----:B------:R-:W-:-:S04]  /*1820*/  IADD3 R9, PT, PT, R8, -0x1, RZ ;  /* 0xffffffff08097810 */ /* 0x000fc80007ffe0ff */
[----:B------:R-:W-:-:S03]  /*1830*/  ISETP.GT.U32.OR P0, PT, R9, 0x7feffffe, P0 ;  /* 0x7feffffe0900780c */ /* 0x000fc60000704470 */
[----:B------:R-:W-:-:S10]  /*1840*/  DFMA R24, R36, R24, R34 ;  /* 0x000000182418722b */ /* 0x000fd40000000022 */
[----:B------:R-:W-:Y:S05]  /*1850*/  @P0 BRA `(.L_x_41) ;  /* 0x0000000000700947 */ /* 0x000fea0003800000 */
[----:B------:R-:W-:-:S04]  /*1860*/  LOP3.LUT R8, R19, 0x7ff00000, RZ, 0xc0, !PT ;  /* 0x7ff0000013087812 */ /* 0x000fc800078ec0ff */
[CC--:B------:R-:W-:Y:S02]  /*1870*/  VIADDMNMX R7, R5.reuse, -R8.reuse, 0xb9600000, !PT ;  /* 0xb960000005077446 */ /* 0x0c0fe40007800908 */
[----:B------:R-:W-:Y:S01]  /*1880*/  ISETP.GE.U32.AND P0, PT, R5, R8, PT ;  /* 0x000000080500720c */ /* 0x000fe20003f06070 */
[----:B------:R-:W-:Y:S01]  /*1890*/  IMAD.MOV.U32 R8, RZ, RZ, RZ ;  /* 0x000000ffff087224 */ /* 0x000fe200078e00ff */
[----:B------:R-:W-:Y:S02]  /*18a0*/  VIMNMX R7, PT, PT, R7, 0x46a00000, PT ;  /* 0x46a0000007077848 */ /* 0x000fe40003fe0100 */
[----:B------:R-:W-:-:S05]  /*18b0*/  SEL R6, R6, 0x63400000, !P0 ;  /* 0x6340000006067807 */ /* 0x000fca0004000000 */
[----:B------:R-:W-:-:S04]  /*18c0*/  IMAD.IADD R6, R7, 0x1, -R6 ;  /* 0x0000000107067824 */ /* 0x000fc800078e0a06 */
        /* <DEDUP_REMOVED lines=18> */
[----:B------:R-:W-:-:S03]  /*19f0*/  FSEL R35, R18, R35, !P0 ;  /* 0x0000002312237208 */ /* 0x000fc60004000000 */
[----:B------:R-:W-:Y:S01]  /*1a00*/  IMAD.MOV.U32 R34, RZ, RZ, R6 ;  /* 0x000000ffff227224 */ /* 0x000fe200078e0006 */
[----:B------:R-:W-:Y:S06]  /*1a10*/  BRA `(.L_x_42) ;  /* 0x0000000000547947 */ /* 0x000fec0003800000 */
.L_x_41:
[----:B------:R-:W-:-:S14]  /*1a20*/  DSETP.NAN.AND P0, PT, R20, R20, PT ;  /* 0x000000141400722a */ /* 0x000fdc0003f08000 */
[----:B------:R-:W-:Y:S05]  /*1a30*/  @P0 BRA `(.L_x_43) ;  /* 0x0000000000440947 */ /* 0x000fea0003800000 */
[----:B------:R-:W-:-:S14]  /*1a40*/  DSETP.NAN.AND P0, PT, R18, R18, PT ;  /* 0x000000121200722a */ /* 0x000fdc0003f08000 */
[----:B------:R-:W-:Y:S05]  /*1a50*/  @P0 BRA `(.L_x_44) ;  /* 0x0000000000300947 */ /* 0x000fea0003800000 */
[----:B------:R-:W-:Y:S01]  /*1a60*/  ISETP.NE.AND P0, PT, R7, R8, PT ;  /* 0x000000080700720c */ /* 0x000fe20003f05270 */
[----:B------:R-:W-:Y:S01]  /*1a70*/  IMAD.MOV.U32 R34, RZ, RZ, 0x0 ;  /* 0x00000000ff227424 */ /* 0x000fe200078e00ff */
[----:B------:R-:W-:-:S11]  /*1a80*/  MOV R35, 0xfff80000 ;  /* 0xfff8000000237802 */ /* 0x000fd60000000f00 */
        /* <DEDUP_REMOVED lines=9> */
.L_x_44:
[----:B------:R-:W-:Y:S01]  /*1b20*/  LOP3.LUT R35, R19, 0x80000, RZ, 0xfc, !PT ;  /* 0x0008000013237812 */ /* 0x000fe200078efcff */
[----:B------:R-:W-:Y:S01]  /*1b30*/  IMAD.MOV.U32 R34, RZ, RZ, R18 ;  /* 0x000000ffff227224 */ /* 0x000fe200078e0012 */
[----:B------:R-:W-:Y:S06]  /*1b40*/  BRA `(.L_x_42) ;  /* 0x0000000000087947 */ /* 0x000fec0003800000 */
.L_x_43:
[----:B------:R-:W-:Y:S01]  /*1b50*/  LOP3.LUT R35, R21, 0x80000, RZ, 0xfc, !PT ;  /* 0x0008000015237812 */ /* 0x000fe200078efcff */
[----:B------:R-:W-:-:S07]  /*1b60*/  IMAD.MOV.U32 R34, RZ, RZ, R20 ;  /* 0x000000ffff227224 */ /* 0x000fce00078e0014 */
.L_x_42:
[----:B------:R-:W-:Y:S05]  /*1b70*/  BSYNC.RECONVERGENT B2 ;  /* 0x0000000000027941 */ /* 0x000fea0003800200 */
.L_x_40:
[----:B------:R-:W-:Y:S02]  /*1b80*/  IMAD.MOV.U32 R6, RZ, RZ, R0 ;  /* 0x000000ffff067224 */ /* 0x000fe400078e0000 */
[----:B------:R-:W-:-:S04]  /*1b90*/  IMAD.MOV.U32 R7, RZ, RZ, 0x0 ;  /* 0x00000000ff077424 */ /* 0x000fc800078e00ff */
[----:B------:R-:W-:Y:S05]  /*1ba0*/  RET.REL.NODEC R6 `(_Z11ComputeDispPdS_S_S_PKdS1_S1_S1_S1_ll) ;  /* 0xffffffe406147950 */ /* 0x000fea0003c3ffff */
.L_x_45:
        /* <DEDUP_REMOVED lines=13> */
.L_x_47:


//--------------------- .nv.shared.reserved.0     --------------------------
	.section	.nv.shared.reserved.0,"aw",@nobits
	.weak		__nv_reservedSMEM_offset_0_alias
	.size		__nv_reservedSMEM_offset_0_alias, 0, 64
	.other		__nv_reservedSMEM_offset_0_alias,@"STO_CUDA_RESERVED_SHARED STV_DEFAULT"
__nv_reservedSMEM_offset_0_alias:
	.zero		0
	.zero		64


//--------------------- .nv.constant0._Z13ComputeStressPKdS0_S0_S0_S0_PdS1_S1_S1_S0_ll --------------------------
	.section	.nv.constant0._Z13ComputeStressPKdS0_S0_S0_S0_PdS1_S1_S1_S0_ll,"a",@progbits
	.sectionflags	@""
	.align	4
.nv.constant0._Z13ComputeStressPKdS0_S0_S0_S0_PdS1_S1_S1_S0_ll:
	.zero		992


//--------------------- .nv.constant0._Z11ComputeDispPdS_S_S_PKdS1_S1_S1_S1_ll --------------------------
	.section	.nv.constant0._Z11ComputeDispPdS_S_S_PKdS1_S1_S1_S1_ll,"a",@progbits
	.sectionflags	@""
	.align	4
.nv.constant0._Z11ComputeDispPdS_S_S_PKdS1_S1_S1_S1_ll:
	.zero		984


//--------------------- SYMBOLS --------------------------

	.type		.nv.reservedSmem.offset0,@object
	.size		.nv.reservedSmem.offset0,0x4
